//
// Generated by NVIDIA NVVM Compiler
//
// Compiler Build ID: CL-36424714
// Cuda compilation tools, release 13.0, V13.0.88
// Based on NVVM 20.0.0
//

.version 9.0
.target sm_100
.address_size 64

	// .globl	_Z15mse_loss_kernelPKfS0_Pfi
.extern .shared .align 16 .b8 cache[];

.visible .entry _Z15mse_loss_kernelPKfS0_Pfi(
	.param .u64 .ptr .align 1 _Z15mse_loss_kernelPKfS0_Pfi_param_0,
	.param .u64 .ptr .align 1 _Z15mse_loss_kernelPKfS0_Pfi_param_1,
	.param .u64 .ptr .align 1 _Z15mse_loss_kernelPKfS0_Pfi_param_2,
	.param .u32 _Z15mse_loss_kernelPKfS0_Pfi_param_3
)
{
	.reg .pred 	%p<7>;
	.reg .b32 	%r<19>;
	.reg .b32 	%f<16>;
	.reg .b64 	%rd<10>;

	ld.param.u64 	%rd3, [_Z15mse_loss_kernelPKfS0_Pfi_param_0];
	ld.param.u64 	%rd4, [_Z15mse_loss_kernelPKfS0_Pfi_param_1];
	ld.param.u64 	%rd5, [_Z15mse_loss_kernelPKfS0_Pfi_param_2];
	ld.param.u32 	%r10, [_Z15mse_loss_kernelPKfS0_Pfi_param_3];
	mov.u32 	%r11, %ctaid.x;
	mov.u32 	%r18, %ntid.x;
	mov.u32 	%r2, %tid.x;
	mad.lo.s32 	%r17, %r11, %r18, %r2;
	setp.ge.s32 	%p1, %r17, %r10;
	mov.f32 	%f15, 0f00000000;
	@%p1 bra 	$L__BB0_3;
	mov.u32 	%r12, %nctaid.x;
	mul.lo.s32 	%r4, %r18, %r12;
	cvta.to.global.u64 	%rd1, %rd3;
	cvta.to.global.u64 	%rd2, %rd4;
	mov.f32 	%f15, 0f00000000;
$L__BB0_2:
	mul.wide.s32 	%rd6, %r17, 4;
	add.s64 	%rd7, %rd1, %rd6;
	ld.global.nc.f32 	%f6, [%rd7];
	add.s64 	%rd8, %rd2, %rd6;
	ld.global.nc.f32 	%f7, [%rd8];
	sub.f32 	%f8, %f6, %f7;
	fma.rn.f32 	%f15, %f8, %f8, %f15;
	add.s32 	%r17, %r17, %r4;
	setp.lt.s32 	%p2, %r17, %r10;
	@%p2 bra 	$L__BB0_2;
$L__BB0_3:
	shl.b32 	%r13, %r2, 2;
	mov.u32 	%r14, cache;
	add.s32 	%r7, %r14, %r13;
	st.shared.f32 	[%r7], %f15;
	bar.sync 	0;
	setp.lt.u32 	%p3, %r18, 2;
	@%p3 bra 	$L__BB0_7;
$L__BB0_4:
	shr.u32 	%r9, %r18, 1;
	setp.ge.u32 	%p4, %r2, %r9;
	@%p4 bra 	$L__BB0_6;
	shl.b32 	%r15, %r9, 2;
	add.s32 	%r16, %r7, %r15;
	ld.shared.f32 	%f9, [%r16];
	ld.shared.f32 	%f10, [%r7];
	add.f32 	%f11, %f9, %f10;
	st.shared.f32 	[%r7], %f11;
$L__BB0_6:
	bar.sync 	0;
	setp.gt.u32 	%p5, %r18, 3;
	mov.u32 	%r18, %r9;
	@%p5 bra 	$L__BB0_4;
$L__BB0_7:
	setp.ne.s32 	%p6, %r2, 0;
	@%p6 bra 	$L__BB0_9;
	ld.shared.f32 	%f12, [cache];
	cvta.to.global.u64 	%rd9, %rd5;
	atom.global.add.f32 	%f13, [%rd9], %f12;
$L__BB0_9:
	ret;

}
	// .globl	_Z17mse_loss_backwardPKfS0_Pfi
.visible .entry _Z17mse_loss_backwardPKfS0_Pfi(
	.param .u64 .ptr .align 1 _Z17mse_loss_backwardPKfS0_Pfi_param_0,
	.param .u64 .ptr .align 1 _Z17mse_loss_backwardPKfS0_Pfi_param_1,
	.param .u64 .ptr .align 1 _Z17mse_loss_backwardPKfS0_Pfi_param_2,
	.param .u32 _Z17mse_loss_backwardPKfS0_Pfi_param_3
)
{
	.reg .pred 	%p<2>;
	.reg .b32 	%r<6>;
	.reg .b32 	%f<7>;
	.reg .b64 	%rd<11>;

	ld.param.u64 	%rd1, [_Z17mse_loss_backwardPKfS0_Pfi_param_0];
	ld.param.u64 	%rd2, [_Z17mse_loss_backwardPKfS0_Pfi_param_1];
	ld.param.u64 	%rd3, [_Z17mse_loss_backwardPKfS0_Pfi_param_2];
	ld.param.u32 	%r2, [_Z17mse_loss_backwardPKfS0_Pfi_param_3];
	mov.u32 	%r3, %ctaid.x;
	mov.u32 	%r4, %ntid.x;
	mov.u32 	%r5, %tid.x;
	mad.lo.s32 	%r1, %r3, %r4, %r5;
	setp.ge.s32 	%p1, %r1, %r2;
	@%p1 bra 	$L__BB1_2;
	cvta.to.global.u64 	%rd4, %rd2;
	cvta.to.global.u64 	%rd5, %rd1;
	cvta.to.global.u64 	%rd6, %rd3;
	mul.wide.s32 	%rd7, %r1, 4;
	add.s64 	%rd8, %rd4, %rd7;
	ld.global.nc.f32 	%f1, [%rd8];
	add.s64 	%rd9, %rd5, %rd7;
	ld.global.nc.f32 	%f2, [%rd9];
	sub.f32 	%f3, %f1, %f2;
	add.f32 	%f4, %f3, %f3;
	cvt.rn.f32.s32 	%f5, %r2;
	div.rn.f32 	%f6, %f4, %f5;
	add.s64 	%rd10, %rd6, %rd7;
	st.global.f32 	[%rd10], %f6;
$L__BB1_2:
	ret;

}
	// .globl	_Z15bce_loss_kernelPKfS0_Pfi
.visible .entry _Z15bce_loss_kernelPKfS0_Pfi(
	.param .u64 .ptr .align 1 _Z15bce_loss_kernelPKfS0_Pfi_param_0,
	.param .u64 .ptr .align 1 _Z15bce_loss_kernelPKfS0_Pfi_param_1,
	.param .u64 .ptr .align 1 _Z15bce_loss_kernelPKfS0_Pfi_param_2,
	.param .u32 _Z15bce_loss_kernelPKfS0_Pfi_param_3
)
{
	.reg .pred 	%p<13>;
	.reg .b32 	%r<27>;
	.reg .b32 	%f<64>;
	.reg .b64 	%rd<10>;

	ld.param.u64 	%rd3, [_Z15bce_loss_kernelPKfS0_Pfi_param_0];
	ld.param.u64 	%rd4, [_Z15bce_loss_kernelPKfS0_Pfi_param_1];
	ld.param.u64 	%rd5, [_Z15bce_loss_kernelPKfS0_Pfi_param_2];
	ld.param.u32 	%r10, [_Z15bce_loss_kernelPKfS0_Pfi_param_3];
	mov.u32 	%r11, %ctaid.x;
	mov.u32 	%r26, %ntid.x;
	mov.u32 	%r2, %tid.x;
	mad.lo.s32 	%r25, %r11, %r26, %r2;
	setp.ge.s32 	%p1, %r25, %r10;
	mov.f32 	%f63, 0f00000000;
	@%p1 bra 	$L__BB2_3;
	mov.u32 	%r12, %nctaid.x;
	mul.lo.s32 	%r4, %r26, %r12;
	cvta.to.global.u64 	%rd1, %rd3;
	cvta.to.global.u64 	%rd2, %rd4;
	mov.f32 	%f63, 0f00000000;
$L__BB2_2:
	mul.wide.s32 	%rd6, %r25, 4;
	add.s64 	%rd7, %rd1, %rd6;
	ld.global.nc.f32 	%f6, [%rd7];
	add.s64 	%rd8, %rd2, %rd6;
	ld.global.nc.f32 	%f7, [%rd8];
	max.f32 	%f8, %f7, 0f33D6BF95;
	min.f32 	%f9, %f8, 0f3F7FFFFE;
	setp.lt.f32 	%p2, %f9, 0f00800000;
	mul.f32 	%f10, %f9, 0f4B000000;
	selp.f32 	%f11, %f10, %f9, %p2;
	selp.f32 	%f12, 0fC1B80000, 0f00000000, %p2;
	mov.b32 	%r13, %f11;
	add.s32 	%r14, %r13, -1059760811;
	and.b32  	%r15, %r14, -8388608;
	sub.s32 	%r16, %r13, %r15;
	mov.b32 	%f13, %r16;
	cvt.rn.f32.s32 	%f14, %r15;
	fma.rn.f32 	%f15, %f14, 0f34000000, %f12;
	add.f32 	%f16, %f13, 0fBF800000;
	fma.rn.f32 	%f17, %f16, 0fBE055027, 0f3E1039F6;
	fma.rn.f32 	%f18, %f17, %f16, 0fBDF8CDCC;
	fma.rn.f32 	%f19, %f18, %f16, 0f3E0F2955;
	fma.rn.f32 	%f20, %f19, %f16, 0fBE2AD8B9;
	fma.rn.f32 	%f21, %f20, %f16, 0f3E4CED0B;
	fma.rn.f32 	%f22, %f21, %f16, 0fBE7FFF22;
	fma.rn.f32 	%f23, %f22, %f16, 0f3EAAAA78;
	fma.rn.f32 	%f24, %f23, %f16, 0fBF000000;
	mul.f32 	%f25, %f16, %f24;
	fma.rn.f32 	%f26, %f25, %f16, %f16;
	fma.rn.f32 	%f27, %f15, 0f3F317218, %f26;
	setp.gt.u32 	%p3, %r13, 2139095039;
	fma.rn.f32 	%f28, %f11, 0f7F800000, 0f7F800000;
	selp.f32 	%f29, %f28, %f27, %p3;
	setp.eq.f32 	%p4, %f11, 0f00000000;
	selp.f32 	%f30, 0fFF800000, %f29, %p4;
	mov.f32 	%f31, 0f3F800000;
	sub.f32 	%f32, %f31, %f6;
	sub.f32 	%f33, %f31, %f9;
	setp.lt.f32 	%p5, %f33, 0f00800000;
	mul.f32 	%f34, %f33, 0f4B000000;
	selp.f32 	%f35, %f34, %f33, %p5;
	selp.f32 	%f36, 0fC1B80000, 0f00000000, %p5;
	mov.b32 	%r17, %f35;
	add.s32 	%r18, %r17, -1059760811;
	and.b32  	%r19, %r18, -8388608;
	sub.s32 	%r20, %r17, %r19;
	mov.b32 	%f37, %r20;
	cvt.rn.f32.s32 	%f38, %r19;
	fma.rn.f32 	%f39, %f38, 0f34000000, %f36;
	add.f32 	%f40, %f37, 0fBF800000;
	fma.rn.f32 	%f41, %f40, 0fBE055027, 0f3E1039F6;
	fma.rn.f32 	%f42, %f41, %f40, 0fBDF8CDCC;
	fma.rn.f32 	%f43, %f42, %f40, 0f3E0F2955;
	fma.rn.f32 	%f44, %f43, %f40, 0fBE2AD8B9;
	fma.rn.f32 	%f45, %f44, %f40, 0f3E4CED0B;
	fma.rn.f32 	%f46, %f45, %f40, 0fBE7FFF22;
	fma.rn.f32 	%f47, %f46, %f40, 0f3EAAAA78;
	fma.rn.f32 	%f48, %f47, %f40, 0fBF000000;
	mul.f32 	%f49, %f40, %f48;
	fma.rn.f32 	%f50, %f49, %f40, %f40;
	fma.rn.f32 	%f51, %f39, 0f3F317218, %f50;
	setp.gt.u32 	%p6, %r17, 2139095039;
	fma.rn.f32 	%f52, %f35, 0f7F800000, 0f7F800000;
	selp.f32 	%f53, %f52, %f51, %p6;
	setp.eq.f32 	%p7, %f35, 0f00000000;
	selp.f32 	%f54, 0fFF800000, %f53, %p7;
	mul.f32 	%f55, %f32, %f54;
	fma.rn.f32 	%f56, %f6, %f30, %f55;
	sub.f32 	%f63, %f63, %f56;
	add.s32 	%r25, %r25, %r4;
	setp.lt.s32 	%p8, %r25, %r10;
	@%p8 bra 	$L__BB2_2;
$L__BB2_3:
	shl.b32 	%r21, %r2, 2;
	mov.u32 	%r22, cache;
	add.s32 	%r7, %r22, %r21;
	st.shared.f32 	[%r7], %f63;
	bar.sync 	0;
	setp.lt.u32 	%p9, %r26, 2;
	@%p9 bra 	$L__BB2_7;
$L__BB2_4:
	shr.u32 	%r9, %r26, 1;
	setp.ge.u32 	%p10, %r2, %r9;
	@%p10 bra 	$L__BB2_6;
	shl.b32 	%r23, %r9, 2;
	add.s32 	%r24, %r7, %r23;
	ld.shared.f32 	%f57, [%r24];
	ld.shared.f32 	%f58, [%r7];
	add.f32 	%f59, %f57, %f58;
	st.shared.f32 	[%r7], %f59;
$L__BB2_6:
	bar.sync 	0;
	setp.gt.u32 	%p11, %r26, 3;
	mov.u32 	%r26, %r9;
	@%p11 bra 	$L__BB2_4;
$L__BB2_7:
	setp.ne.s32 	%p12, %r2, 0;
	@%p12 bra 	$L__BB2_9;
	ld.shared.f32 	%f60, [cache];
	cvta.to.global.u64 	%rd9, %rd5;
	atom.global.add.f32 	%f61, [%rd9], %f60;
$L__BB2_9:
	ret;

}
	// .globl	_Z17bce_loss_backwardPKfS0_Pfii
.visible .entry _Z17bce_loss_backwardPKfS0_Pfii(
	.param .u64 .ptr .align 1 _Z17bce_loss_backwardPKfS0_Pfii_param_0,
	.param .u64 .ptr .align 1 _Z17bce_loss_backwardPKfS0_Pfii_param_1,
	.param .u64 .ptr .align 1 _Z17bce_loss_backwardPKfS0_Pfii_param_2,
	.param .u32 _Z17bce_loss_backwardPKfS0_Pfii_param_3,
	.param .u32 _Z17bce_loss_backwardPKfS0_Pfii_param_4
)
{
	.reg .pred 	%p<3>;
	.reg .b32 	%r<7>;
	.reg .b32 	%f<16>;
	.reg .b64 	%rd<12>;

	ld.param.u64 	%rd1, [_Z17bce_loss_backwardPKfS0_Pfii_param_0];
	ld.param.u64 	%rd2, [_Z17bce_loss_backwardPKfS0_Pfii_param_1];
	ld.param.u64 	%rd3, [_Z17bce_loss_backwardPKfS0_Pfii_param_2];
	ld.param.u32 	%r3, [_Z17bce_loss_backwardPKfS0_Pfii_param_3];
	ld.param.u32 	%r2, [_Z17bce_loss_backwardPKfS0_Pfii_param_4];
	mov.u32 	%r4, %ctaid.x;
	mov.u32 	%r5, %ntid.x;
	mov.u32 	%r6, %tid.x;
	mad.lo.s32 	%r1, %r4, %r5, %r6;
	setp.ge.s32 	%p1, %r1, %r3;
	@%p1 bra 	$L__BB3_4;
	cvta.to.global.u64 	%rd4, %rd2;
	cvta.to.global.u64 	%rd5, %rd1;
	mul.wide.s32 	%rd6, %r1, 4;
	add.s64 	%rd7, %rd4, %rd6;
	ld.global.nc.f32 	%f5, [%rd7];
	max.f32 	%f6, %f5, 0f33D6BF95;
	min.f32 	%f7, %f6, 0f3F7FFFFE;
	add.s64 	%rd8, %rd5, %rd6;
	ld.global.nc.f32 	%f8, [%rd8];
	mov.f32 	%f15, 0f3F800000;
	sub.f32 	%f9, %f15, %f7;
	mul.f32 	%f10, %f7, %f9;
	max.f32 	%f11, %f10, 0f33D6BF95;
	sub.f32 	%f12, %f7, %f8;
	div.rn.f32 	%f1, %f12, %f11;
	setp.lt.s32 	%p2, %r2, 1;
	@%p2 bra 	$L__BB3_3;
	cvt.rn.f32.u32 	%f13, %r2;
	rcp.rn.f32 	%f15, %f13;
$L__BB3_3:
	mul.f32 	%f14, %f1, %f15;
	cvta.to.global.u64 	%rd9, %rd3;
	add.s64 	%rd11, %rd9, %rd6;
	st.global.f32 	[%rd11], %f14;
$L__BB3_4:
	ret;

}
	// .globl	_Z15cce_loss_kernelPKfS0_Pfii
.visible .entry _Z15cce_loss_kernelPKfS0_Pfii(
	.param .u64 .ptr .align 1 _Z15cce_loss_kernelPKfS0_Pfii_param_0,
	.param .u64 .ptr .align 1 _Z15cce_loss_kernelPKfS0_Pfii_param_1,
	.param .u64 .ptr .align 1 _Z15cce_loss_kernelPKfS0_Pfii_param_2,
	.param .u32 _Z15cce_loss_kernelPKfS0_Pfii_param_3,
	.param .u32 _Z15cce_loss_kernelPKfS0_Pfii_param_4
)
{
	.reg .pred 	%p<34>;
	.reg .b32 	%r<62>;
	.reg .b32 	%f<217>;
	.reg .b64 	%rd<29>;

	ld.param.u64 	%rd11, [_Z15cce_loss_kernelPKfS0_Pfii_param_0];
	ld.param.u64 	%rd12, [_Z15cce_loss_kernelPKfS0_Pfii_param_1];
	ld.param.u64 	%rd10, [_Z15cce_loss_kernelPKfS0_Pfii_param_2];
	ld.param.u32 	%r19, [_Z15cce_loss_kernelPKfS0_Pfii_param_3];
	ld.param.u32 	%r20, [_Z15cce_loss_kernelPKfS0_Pfii_param_4];
	cvta.to.global.u64 	%rd1, %rd12;
	cvta.to.global.u64 	%rd2, %rd11;
	mov.u32 	%r21, %ctaid.x;
	mov.u32 	%r61, %ntid.x;
	mov.u32 	%r2, %tid.x;
	mad.lo.s32 	%r57, %r21, %r61, %r2;
	setp.ge.s32 	%p1, %r57, %r19;
	mov.f32 	%f215, 0f00000000;
	@%p1 bra 	$L__BB4_12;
	setp.lt.s32 	%p2, %r20, 1;
	@%p2 bra 	$L__BB4_12;
	and.b32  	%r4, %r20, 3;
	and.b32  	%r5, %r20, 2147483644;
	and.b32  	%r6, %r20, 1;
	neg.s32 	%r7, %r5;
	mov.u32 	%r22, %nctaid.x;
	mul.lo.s32 	%r8, %r61, %r22;
	mov.f32 	%f215, 0f00000000;
$L__BB4_3:
	setp.lt.u32 	%p3, %r20, 4;
	mul.lo.s32 	%r24, %r57, %r20;
	cvt.s64.s32 	%rd3, %r24;
	mov.b32 	%r60, 0;
	@%p3 bra 	$L__BB4_6;
	shl.b64 	%rd13, %rd3, 2;
	add.s64 	%rd14, %rd2, %rd13;
	add.s64 	%rd28, %rd14, 8;
	add.s64 	%rd15, %rd1, %rd13;
	add.s64 	%rd27, %rd15, 8;
	mov.u32 	%r58, %r7;
$L__BB4_5:
	.pragma "nounroll";
	ld.global.nc.f32 	%f16, [%rd28+-8];
	ld.global.nc.f32 	%f17, [%rd27+-8];
	max.f32 	%f18, %f17, 0f33D6BF95;
	min.f32 	%f19, %f18, 0f3F7FFFFE;
	setp.lt.f32 	%p4, %f19, 0f00800000;
	mul.f32 	%f20, %f19, 0f4B000000;
	selp.f32 	%f21, %f20, %f19, %p4;
	selp.f32 	%f22, 0fC1B80000, 0f00000000, %p4;
	mov.b32 	%r25, %f21;
	add.s32 	%r26, %r25, -1059760811;
	and.b32  	%r27, %r26, -8388608;
	sub.s32 	%r28, %r25, %r27;
	mov.b32 	%f23, %r28;
	cvt.rn.f32.s32 	%f24, %r27;
	fma.rn.f32 	%f25, %f24, 0f34000000, %f22;
	add.f32 	%f26, %f23, 0fBF800000;
	fma.rn.f32 	%f27, %f26, 0fBE055027, 0f3E1039F6;
	fma.rn.f32 	%f28, %f27, %f26, 0fBDF8CDCC;
	fma.rn.f32 	%f29, %f28, %f26, 0f3E0F2955;
	fma.rn.f32 	%f30, %f29, %f26, 0fBE2AD8B9;
	fma.rn.f32 	%f31, %f30, %f26, 0f3E4CED0B;
	fma.rn.f32 	%f32, %f31, %f26, 0fBE7FFF22;
	fma.rn.f32 	%f33, %f32, %f26, 0f3EAAAA78;
	fma.rn.f32 	%f34, %f33, %f26, 0fBF000000;
	mul.f32 	%f35, %f26, %f34;
	fma.rn.f32 	%f36, %f35, %f26, %f26;
	fma.rn.f32 	%f37, %f25, 0f3F317218, %f36;
	setp.gt.u32 	%p5, %r25, 2139095039;
	fma.rn.f32 	%f38, %f21, 0f7F800000, 0f7F800000;
	selp.f32 	%f39, %f38, %f37, %p5;
	setp.eq.f32 	%p6, %f21, 0f00000000;
	selp.f32 	%f40, 0fFF800000, %f39, %p6;
	mul.f32 	%f41, %f16, %f40;
	sub.f32 	%f42, %f215, %f41;
	ld.global.nc.f32 	%f43, [%rd28+-4];
	ld.global.nc.f32 	%f44, [%rd27+-4];
	max.f32 	%f45, %f44, 0f33D6BF95;
	min.f32 	%f46, %f45, 0f3F7FFFFE;
	setp.lt.f32 	%p7, %f46, 0f00800000;
	mul.f32 	%f47, %f46, 0f4B000000;
	selp.f32 	%f48, %f47, %f46, %p7;
	selp.f32 	%f49, 0fC1B80000, 0f00000000, %p7;
	mov.b32 	%r29, %f48;
	add.s32 	%r30, %r29, -1059760811;
	and.b32  	%r31, %r30, -8388608;
	sub.s32 	%r32, %r29, %r31;
	mov.b32 	%f50, %r32;
	cvt.rn.f32.s32 	%f51, %r31;
	fma.rn.f32 	%f52, %f51, 0f34000000, %f49;
	add.f32 	%f53, %f50, 0fBF800000;
	fma.rn.f32 	%f54, %f53, 0fBE055027, 0f3E1039F6;
	fma.rn.f32 	%f55, %f54, %f53, 0fBDF8CDCC;
	fma.rn.f32 	%f56, %f55, %f53, 0f3E0F2955;
	fma.rn.f32 	%f57, %f56, %f53, 0fBE2AD8B9;
	fma.rn.f32 	%f58, %f57, %f53, 0f3E4CED0B;
	fma.rn.f32 	%f59, %f58, %f53, 0fBE7FFF22;
	fma.rn.f32 	%f60, %f59, %f53, 0f3EAAAA78;
	fma.rn.f32 	%f61, %f60, %f53, 0fBF000000;
	mul.f32 	%f62, %f53, %f61;
	fma.rn.f32 	%f63, %f62, %f53, %f53;
	fma.rn.f32 	%f64, %f52, 0f3F317218, %f63;
	setp.gt.u32 	%p8, %r29, 2139095039;
	fma.rn.f32 	%f65, %f48, 0f7F800000, 0f7F800000;
	selp.f32 	%f66, %f65, %f64, %p8;
	setp.eq.f32 	%p9, %f48, 0f00000000;
	selp.f32 	%f67, 0fFF800000, %f66, %p9;
	mul.f32 	%f68, %f43, %f67;
	sub.f32 	%f69, %f42, %f68;
	ld.global.nc.f32 	%f70, [%rd28];
	ld.global.nc.f32 	%f71, [%rd27];
	max.f32 	%f72, %f71, 0f33D6BF95;
	min.f32 	%f73, %f72, 0f3F7FFFFE;
	setp.lt.f32 	%p10, %f73, 0f00800000;
	mul.f32 	%f74, %f73, 0f4B000000;
	selp.f32 	%f75, %f74, %f73, %p10;
	selp.f32 	%f76, 0fC1B80000, 0f00000000, %p10;
	mov.b32 	%r33, %f75;
	add.s32 	%r34, %r33, -1059760811;
	and.b32  	%r35, %r34, -8388608;
	sub.s32 	%r36, %r33, %r35;
	mov.b32 	%f77, %r36;
	cvt.rn.f32.s32 	%f78, %r35;
	fma.rn.f32 	%f79, %f78, 0f34000000, %f76;
	add.f32 	%f80, %f77, 0fBF800000;
	fma.rn.f32 	%f81, %f80, 0fBE055027, 0f3E1039F6;
	fma.rn.f32 	%f82, %f81, %f80, 0fBDF8CDCC;
	fma.rn.f32 	%f83, %f82, %f80, 0f3E0F2955;
	fma.rn.f32 	%f84, %f83, %f80, 0fBE2AD8B9;
	fma.rn.f32 	%f85, %f84, %f80, 0f3E4CED0B;
	fma.rn.f32 	%f86, %f85, %f80, 0fBE7FFF22;
	fma.rn.f32 	%f87, %f86, %f80, 0f3EAAAA78;
	fma.rn.f32 	%f88, %f87, %f80, 0fBF000000;
	mul.f32 	%f89, %f80, %f88;
	fma.rn.f32 	%f90, %f89, %f80, %f80;
	fma.rn.f32 	%f91, %f79, 0f3F317218, %f90;
	setp.gt.u32 	%p11, %r33, 2139095039;
	fma.rn.f32 	%f92, %f75, 0f7F800000, 0f7F800000;
	selp.f32 	%f93, %f92, %f91, %p11;
	setp.eq.f32 	%p12, %f75, 0f00000000;
	selp.f32 	%f94, 0fFF800000, %f93, %p12;
	mul.f32 	%f95, %f70, %f94;
	sub.f32 	%f96, %f69, %f95;
	ld.global.nc.f32 	%f97, [%rd28+4];
	ld.global.nc.f32 	%f98, [%rd27+4];
	max.f32 	%f99, %f98, 0f33D6BF95;
	min.f32 	%f100, %f99, 0f3F7FFFFE;
	setp.lt.f32 	%p13, %f100, 0f00800000;
	mul.f32 	%f101, %f100, 0f4B000000;
	selp.f32 	%f102, %f101, %f100, %p13;
	selp.f32 	%f103, 0fC1B80000, 0f00000000, %p13;
	mov.b32 	%r37, %f102;
	add.s32 	%r38, %r37, -1059760811;
	and.b32  	%r39, %r38, -8388608;
	sub.s32 	%r40, %r37, %r39;
	mov.b32 	%f104, %r40;
	cvt.rn.f32.s32 	%f105, %r39;
	fma.rn.f32 	%f106, %f105, 0f34000000, %f103;
	add.f32 	%f107, %f104, 0fBF800000;
	fma.rn.f32 	%f108, %f107, 0fBE055027, 0f3E1039F6;
	fma.rn.f32 	%f109, %f108, %f107, 0fBDF8CDCC;
	fma.rn.f32 	%f110, %f109, %f107, 0f3E0F2955;
	fma.rn.f32 	%f111, %f110, %f107, 0fBE2AD8B9;
	fma.rn.f32 	%f112, %f111, %f107, 0f3E4CED0B;
	fma.rn.f32 	%f113, %f112, %f107, 0fBE7FFF22;
	fma.rn.f32 	%f114, %f113, %f107, 0f3EAAAA78;
	fma.rn.f32 	%f115, %f114, %f107, 0fBF000000;
	mul.f32 	%f116, %f107, %f115;
	fma.rn.f32 	%f117, %f116, %f107, %f107;
	fma.rn.f32 	%f118, %f106, 0f3F317218, %f117;
	setp.gt.u32 	%p14, %r37, 2139095039;
	fma.rn.f32 	%f119, %f102, 0f7F800000, 0f7F800000;
	selp.f32 	%f120, %f119, %f118, %p14;
	setp.eq.f32 	%p15, %f102, 0f00000000;
	selp.f32 	%f121, 0fFF800000, %f120, %p15;
	mul.f32 	%f122, %f97, %f121;
	sub.f32 	%f215, %f96, %f122;
	add.s32 	%r58, %r58, 4;
	add.s64 	%rd28, %rd28, 16;
	add.s64 	%rd27, %rd27, 16;
	setp.ne.s32 	%p16, %r58, 0;
	mov.u32 	%r60, %r5;
	@%p16 bra 	$L__BB4_5;
$L__BB4_6:
	setp.eq.s32 	%p17, %r4, 0;
	@%p17 bra 	$L__BB4_11;
	setp.eq.s32 	%p18, %r4, 1;
	@%p18 bra 	$L__BB4_9;
	cvt.u64.u32 	%rd16, %r60;
	add.s64 	%rd17, %rd16, %rd3;
	shl.b64 	%rd18, %rd17, 2;
	add.s64 	%rd19, %rd2, %rd18;
	ld.global.nc.f32 	%f124, [%rd19];
	add.s64 	%rd20, %rd1, %rd18;
	ld.global.nc.f32 	%f125, [%rd20];
	max.f32 	%f126, %f125, 0f33D6BF95;
	min.f32 	%f127, %f126, 0f3F7FFFFE;
	setp.lt.f32 	%p19, %f127, 0f00800000;
	mul.f32 	%f128, %f127, 0f4B000000;
	selp.f32 	%f129, %f128, %f127, %p19;
	selp.f32 	%f130, 0fC1B80000, 0f00000000, %p19;
	mov.b32 	%r41, %f129;
	add.s32 	%r42, %r41, -1059760811;
	and.b32  	%r43, %r42, -8388608;
	sub.s32 	%r44, %r41, %r43;
	mov.b32 	%f131, %r44;
	cvt.rn.f32.s32 	%f132, %r43;
	fma.rn.f32 	%f133, %f132, 0f34000000, %f130;
	add.f32 	%f134, %f131, 0fBF800000;
	fma.rn.f32 	%f135, %f134, 0fBE055027, 0f3E1039F6;
	fma.rn.f32 	%f136, %f135, %f134, 0fBDF8CDCC;
	fma.rn.f32 	%f137, %f136, %f134, 0f3E0F2955;
	fma.rn.f32 	%f138, %f137, %f134, 0fBE2AD8B9;
	fma.rn.f32 	%f139, %f138, %f134, 0f3E4CED0B;
	fma.rn.f32 	%f140, %f139, %f134, 0fBE7FFF22;
	fma.rn.f32 	%f141, %f140, %f134, 0f3EAAAA78;
	fma.rn.f32 	%f142, %f141, %f134, 0fBF000000;
	mul.f32 	%f143, %f134, %f142;
	fma.rn.f32 	%f144, %f143, %f134, %f134;
	fma.rn.f32 	%f145, %f133, 0f3F317218, %f144;
	setp.gt.u32 	%p20, %r41, 2139095039;
	fma.rn.f32 	%f146, %f129, 0f7F800000, 0f7F800000;
	selp.f32 	%f147, %f146, %f145, %p20;
	setp.eq.f32 	%p21, %f129, 0f00000000;
	selp.f32 	%f148, 0fFF800000, %f147, %p21;
	mul.f32 	%f149, %f124, %f148;
	sub.f32 	%f150, %f215, %f149;
	ld.global.nc.f32 	%f151, [%rd19+4];
	ld.global.nc.f32 	%f152, [%rd20+4];
	max.f32 	%f153, %f152, 0f33D6BF95;
	min.f32 	%f154, %f153, 0f3F7FFFFE;
	setp.lt.f32 	%p22, %f154, 0f00800000;
	mul.f32 	%f155, %f154, 0f4B000000;
	selp.f32 	%f156, %f155, %f154, %p22;
	selp.f32 	%f157, 0fC1B80000, 0f00000000, %p22;
	mov.b32 	%r45, %f156;
	add.s32 	%r46, %r45, -1059760811;
	and.b32  	%r47, %r46, -8388608;
	sub.s32 	%r48, %r45, %r47;
	mov.b32 	%f158, %r48;
	cvt.rn.f32.s32 	%f159, %r47;
	fma.rn.f32 	%f160, %f159, 0f34000000, %f157;
	add.f32 	%f161, %f158, 0fBF800000;
	fma.rn.f32 	%f162, %f161, 0fBE055027, 0f3E1039F6;
	fma.rn.f32 	%f163, %f162, %f161, 0fBDF8CDCC;
	fma.rn.f32 	%f164, %f163, %f161, 0f3E0F2955;
	fma.rn.f32 	%f165, %f164, %f161, 0fBE2AD8B9;
	fma.rn.f32 	%f166, %f165, %f161, 0f3E4CED0B;
	fma.rn.f32 	%f167, %f166, %f161, 0fBE7FFF22;
	fma.rn.f32 	%f168, %f167, %f161, 0f3EAAAA78;
	fma.rn.f32 	%f169, %f168, %f161, 0fBF000000;
	mul.f32 	%f170, %f161, %f169;
	fma.rn.f32 	%f171, %f170, %f161, %f161;
	fma.rn.f32 	%f172, %f160, 0f3F317218, %f171;
	setp.gt.u32 	%p23, %r45, 2139095039;
	fma.rn.f32 	%f173, %f156, 0f7F800000, 0f7F800000;
	selp.f32 	%f174, %f173, %f172, %p23;
	setp.eq.f32 	%p24, %f156, 0f00000000;
	selp.f32 	%f175, 0fFF800000, %f174, %p24;
	mul.f32 	%f176, %f151, %f175;
	sub.f32 	%f215, %f150, %f176;
	add.s32 	%r60, %r60, 2;
$L__BB4_9:
	setp.eq.s32 	%p25, %r6, 0;
	@%p25 bra 	$L__BB4_11;
	cvt.u64.u32 	%rd21, %r60;
	add.s64 	%rd22, %rd21, %rd3;
	shl.b64 	%rd23, %rd22, 2;
	add.s64 	%rd24, %rd2, %rd23;
	ld.global.nc.f32 	%f177, [%rd24];
	add.s64 	%rd25, %rd1, %rd23;
	ld.global.nc.f32 	%f178, [%rd25];
	max.f32 	%f179, %f178, 0f33D6BF95;
	min.f32 	%f180, %f179, 0f3F7FFFFE;
	setp.lt.f32 	%p26, %f180, 0f00800000;
	mul.f32 	%f181, %f180, 0f4B000000;
	selp.f32 	%f182, %f181, %f180, %p26;
	selp.f32 	%f183, 0fC1B80000, 0f00000000, %p26;
	mov.b32 	%r49, %f182;
	add.s32 	%r50, %r49, -1059760811;
	and.b32  	%r51, %r50, -8388608;
	sub.s32 	%r52, %r49, %r51;
	mov.b32 	%f184, %r52;
	cvt.rn.f32.s32 	%f185, %r51;
	fma.rn.f32 	%f186, %f185, 0f34000000, %f183;
	add.f32 	%f187, %f184, 0fBF800000;
	fma.rn.f32 	%f188, %f187, 0fBE055027, 0f3E1039F6;
	fma.rn.f32 	%f189, %f188, %f187, 0fBDF8CDCC;
	fma.rn.f32 	%f190, %f189, %f187, 0f3E0F2955;
	fma.rn.f32 	%f191, %f190, %f187, 0fBE2AD8B9;
	fma.rn.f32 	%f192, %f191, %f187, 0f3E4CED0B;
	fma.rn.f32 	%f193, %f192, %f187, 0fBE7FFF22;
	fma.rn.f32 	%f194, %f193, %f187, 0f3EAAAA78;
	fma.rn.f32 	%f195, %f194, %f187, 0fBF000000;
	mul.f32 	%f196, %f187, %f195;
	fma.rn.f32 	%f197, %f196, %f187, %f187;
	fma.rn.f32 	%f198, %f186, 0f3F317218, %f197;
	setp.gt.u32 	%p27, %r49, 2139095039;
	fma.rn.f32 	%f199, %f182, 0f7F800000, 0f7F800000;
	selp.f32 	%f200, %f199, %f198, %p27;
	setp.eq.f32 	%p28, %f182, 0f00000000;
	selp.f32 	%f201, 0fFF800000, %f200, %p28;
	mul.f32 	%f202, %f177, %f201;
	sub.f32 	%f215, %f215, %f202;
$L__BB4_11:
	add.s32 	%r57, %r57, %r8;
	setp.lt.s32 	%p29, %r57, %r19;
	@%p29 bra 	$L__BB4_3;
$L__BB4_12:
	shl.b32 	%r53, %r2, 2;
	mov.u32 	%r54, cache;
	add.s32 	%r16, %r54, %r53;
	st.shared.f32 	[%r16], %f215;
	bar.sync 	0;
	setp.lt.u32 	%p30, %r61, 2;
	@%p30 bra 	$L__BB4_16;
$L__BB4_13:
	shr.u32 	%r18, %r61, 1;
	setp.ge.u32 	%p31, %r2, %r18;
	@%p31 bra 	$L__BB4_15;
	shl.b32 	%r55, %r18, 2;
	add.s32 	%r56, %r16, %r55;
	ld.shared.f32 	%f203, [%r56];
	ld.shared.f32 	%f204, [%r16];
	add.f32 	%f205, %f203, %f204;
	st.shared.f32 	[%r16], %f205;
$L__BB4_15:
	bar.sync 	0;
	setp.gt.u32 	%p32, %r61, 3;
	mov.u32 	%r61, %r18;
	@%p32 bra 	$L__BB4_13;
$L__BB4_16:
	setp.ne.s32 	%p33, %r2, 0;
	@%p33 bra 	$L__BB4_18;
	ld.shared.f32 	%f206, [cache];
	cvta.to.global.u64 	%rd26, %rd10;
	atom.global.add.f32 	%f207, [%rd26], %f206;
$L__BB4_18:
	ret;

}
	// .globl	_Z17cce_loss_backwardPKfS0_Pfii
.visible .entry _Z17cce_loss_backwardPKfS0_Pfii(
	.param .u64 .ptr .align 1 _Z17cce_loss_backwardPKfS0_Pfii_param_0,
	.param .u64 .ptr .align 1 _Z17cce_loss_backwardPKfS0_Pfii_param_1,
	.param .u64 .ptr .align 1 _Z17cce_loss_backwardPKfS0_Pfii_param_2,
	.param .u32 _Z17cce_loss_backwardPKfS0_Pfii_param_3,
	.param .u32 _Z17cce_loss_backwardPKfS0_Pfii_param_4
)
{
	.reg .pred 	%p<2>;
	.reg .b32 	%r<8>;
	.reg .b32 	%f<9>;
	.reg .b64 	%rd<11>;

	ld.param.u64 	%rd1, [_Z17cce_loss_backwardPKfS0_Pfii_param_0];
	ld.param.u64 	%rd2, [_Z17cce_loss_backwardPKfS0_Pfii_param_1];
	ld.param.u64 	%rd3, [_Z17cce_loss_backwardPKfS0_Pfii_param_2];
	ld.param.u32 	%r2, [_Z17cce_loss_backwardPKfS0_Pfii_param_3];
	ld.param.u32 	%r3, [_Z17cce_loss_backwardPKfS0_Pfii_param_4];
	mov.u32 	%r4, %ctaid.x;
	mov.u32 	%r5, %ntid.x;
	mov.u32 	%r6, %tid.x;
	mad.lo.s32 	%r1, %r4, %r5, %r6;
	mul.lo.s32 	%r7, %r3, %r2;
	setp.ge.s32 	%p1, %r1, %r7;
	@%p1 bra 	$L__BB5_2;
	cvta.to.global.u64 	%rd4, %rd1;
	cvta.to.global.u64 	%rd5, %rd2;
	cvta.to.global.u64 	%rd6, %rd3;
	mul.wide.s32 	%rd7, %r1, 4;
	add.s64 	%rd8, %rd4, %rd7;
	ld.global.nc.f32 	%f1, [%rd8];
	add.s64 	%rd9, %rd5, %rd7;
	ld.global.nc.f32 	%f2, [%rd9];
	max.f32 	%f3, %f2, 0f33D6BF95;
	min.f32 	%f4, %f3, 0f3F7FFFFE;
	neg.f32 	%f5, %f1;
	div.rn.f32 	%f6, %f5, %f4;
	cvt.rn.f32.s32 	%f7, %r2;
	div.rn.f32 	%f8, %f6, %f7;
	add.s64 	%rd10, %rd6, %rd7;
	st.global.f32 	[%rd10], %f8;
$L__BB5_2:
	ret;

}


// ===== COMPILED SASS (sm_100) =====

	.target	sm_100

	.elftype	@"ET_EXEC"


//--------------------- .note.nv.tkinfo           --------------------------
	.section	.note.nv.tkinfo,"",@"SHT_NOTE"
	.sectionflags	@"SHF_NOTE_NV_TKINFO"
	.tkinfo
        /*0018*/ 	.word	0x00000002
        /*0030*/ 	.string	""
        /*0030*/ 	.string	"ptxas"
        /*0030*/ 	.string	"Cuda compilation tools, release 13.0, V13.0.88"
        /*0030*/ 	.string	"Build cuda_13.0.r13.0/compiler.36424714_0"
        /*0030*/ 	.string	"-arch sm_100 -m 64 "



//--------------------- .note.nv.cuinfo           --------------------------
	.section	.note.nv.cuinfo,"",@"SHT_NOTE"
	.sectionflags	@"SHF_NOTE_NV_CUINFO"
        /*0018*/ 	.short	0x0002
        /*001a*/ 	.short	0x0064
        /*001c*/ 	.short	0x0082
	.zero		2


//--------------------- .nv.info                  --------------------------
	.section	.nv.info,"",@"SHT_CUDA_INFO"
	.align	4


	//----- nvinfo : EIATTR_REGCOUNT
	.align		4
        /*0000*/ 	.byte	0x04, 0x2f
        /*0002*/ 	.short	(.L_1 - .L_0)
	.align		4
.L_0:
        /*0004*/ 	.word	index@(_Z15mse_loss_kernelPKfS0_Pfi)
        /*0008*/ 	.word	0x00000012


	//----- nvinfo : EIATTR_FRAME_SIZE
	.align		4
.L_1:
        /*000c*/ 	.byte	0x04, 0x11
        /*000e*/ 	.short	(.L_3 - .L_2)
	.align		4
.L_2:
        /*0010*/ 	.word	index@(_Z15mse_loss_kernelPKfS0_Pfi)
        /*0014*/ 	.word	0x00000000


	//----- nvinfo : EIATTR_REGCOUNT
	.align		4
.L_3:
        /*0018*/ 	.byte	0x04, 0x2f
        /*001a*/ 	.short	(.L_5 - .L_4)
	.align		4
.L_4:
        /*001c*/ 	.word	index@(_Z17mse_loss_backwardPKfS0_Pfi)
        /*0020*/ 	.word	0x00000010


	//----- nvinfo : EIATTR_FRAME_SIZE
	.align		4
.L_5:
        /*0024*/ 	.byte	0x04, 0x11
        /*0026*/ 	.short	(.L_7 - .L_6)
	.align		4
.L_6:
        /*0028*/ 	.word	index@($__internal_3_$__cuda_sm3x_div_rn_noftz_f32_slowpath)
        /*002c*/ 	.word	0x00000000


	//----- nvinfo : EIATTR_FRAME_SIZE
	.align		4
.L_7:
        /*0030*/ 	.byte	0x04, 0x11
        /*0032*/ 	.short	(.L_9 - .L_8)
	.align		4
.L_8:
        /*0034*/ 	.word	index@(_Z17mse_loss_backwardPKfS0_Pfi)
        /*0038*/ 	.word	0x00000000


	//----- nvinfo : EIATTR_REGCOUNT
	.align		4
.L_9:
        /*003c*/ 	.byte	0x04, 0x2f
        /*003e*/ 	.short	(.L_11 - .L_10)
	.align		4
.L_10:
        /*0040*/ 	.word	index@(_Z15bce_loss_kernelPKfS0_Pfi)
        /*0044*/ 	.word	0x00000018


	//----- nvinfo : EIATTR_FRAME_SIZE
	.align		4
.L_11:
        /*0048*/ 	.byte	0x04, 0x11
        /*004a*/ 	.short	(.L_13 - .L_12)
	.align		4
.L_12:
        /*004c*/ 	.word	index@(_Z15bce_loss_kernelPKfS0_Pfi)
        /*0050*/ 	.word	0x00000000


	//----- nvinfo : EIATTR_REGCOUNT
	.align		4
.L_13:
        /*0054*/ 	.byte	0x04, 0x2f
        /*0056*/ 	.short	(.L_15 - .L_14)
	.align		4
.L_14:
        /*0058*/ 	.word	index@(_Z17bce_loss_backwardPKfS0_Pfii)
        /*005c*/ 	.word	0x00000010


	//----- nvinfo : EIATTR_FRAME_SIZE
	.align		4
.L_15:
        /*0060*/ 	.byte	0x04, 0x11
        /*0062*/ 	.short	(.L_17 - .L_16)
	.align		4
.L_16:
        /*0064*/ 	.word	index@($__internal_2_$__cuda_sm3x_div_rn_noftz_f32_slowpath)
        /*0068*/ 	.word	0x00000000


	//----- nvinfo : EIATTR_FRAME_SIZE
	.align		4
.L_17:
        /*006c*/ 	.byte	0x04, 0x11
        /*006e*/ 	.short	(.L_19 - .L_18)
	.align		4
.L_18:
        /*0070*/ 	.word	index@($__internal_1_$__cuda_sm20_rcp_rn_f32_slowpath)
        /*0074*/ 	.word	0x00000000


	//----- nvinfo : EIATTR_FRAME_SIZE
	.align		4
.L_19:
        /*0078*/ 	.byte	0x04, 0x11
        /*007a*/ 	.short	(.L_21 - .L_20)
	.align		4
.L_20:
        /*007c*/ 	.word	index@(_Z17bce_loss_backwardPKfS0_Pfii)
        /*0080*/ 	.word	0x00000000


	//----- nvinfo : EIATTR_REGCOUNT
	.align		4
.L_21:
        /*0084*/ 	.byte	0x04, 0x2f
        /*0086*/ 	.short	(.L_23 - .L_22)
	.align		4
.L_22:
        /*0088*/ 	.word	index@(_Z15cce_loss_kernelPKfS0_Pfii)
        /*008c*/ 	.word	0x00000020


	//----- nvinfo : EIATTR_FRAME_SIZE
	.align		4
.L_23:
        /*0090*/ 	.byte	0x04, 0x11
        /*0092*/ 	.short	(.L_25 - .L_24)
	.align		4
.L_24:
        /*0094*/ 	.word	index@(_Z15cce_loss_kernelPKfS0_Pfii)
        /*0098*/ 	.word	0x00000000


	//----- nvinfo : EIATTR_REGCOUNT
	.align		4
.L_25:
        /*009c*/ 	.byte	0x04, 0x2f
        /*009e*/ 	.short	(.L_27 - .L_26)
	.align		4
.L_26:
        /*00a0*/ 	.word	index@(_Z17cce_loss_backwardPKfS0_Pfii)
        /*00a4*/ 	.word	0x0000000f


	//----- nvinfo : EIATTR_FRAME_SIZE
	.align		4
.L_27:
        /*00a8*/ 	.byte	0x04, 0x11
        /*00aa*/ 	.short	(.L_29 - .L_28)
	.align		4
.L_28:
        /*00ac*/ 	.word	index@($__internal_0_$__cuda_sm3x_div_rn_noftz_f32_slowpath)
        /*00b0*/ 	.word	0x00000000


	//----- nvinfo : EIATTR_FRAME_SIZE
	.align		4
.L_29:
        /*00b4*/ 	.byte	0x04, 0x11
        /*00b6*/ 	.short	(.L_31 - .L_30)
	.align		4
.L_30:
        /*00b8*/ 	.word	index@(_Z17cce_loss_backwardPKfS0_Pfii)
        /*00bc*/ 	.word	0x00000000


	//----- nvinfo : EIATTR_MIN_STACK_SIZE
	.align		4
.L_31:
        /*00c0*/ 	.byte	0x04, 0x12
        /*00c2*/ 	.short	(.L_33 - .L_32)
	.align		4
.L_32:
        /*00c4*/ 	.word	index@(_Z17cce_loss_backwardPKfS0_Pfii)
        /*00c8*/ 	.word	0x00000000


	//----- nvinfo : EIATTR_MIN_STACK_SIZE
	.align		4
.L_33:
        /*00cc*/ 	.byte	0x04, 0x12
        /*00ce*/ 	.short	(.L_35 - .L_34)
	.align		4
.L_34:
        /*00d0*/ 	.word	index@(_Z15cce_loss_kernelPKfS0_Pfii)
        /*00d4*/ 	.word	0x00000000


	//----- nvinfo : EIATTR_MIN_STACK_SIZE
	.align		4
.L_35:
        /*00d8*/ 	.byte	0x04, 0x12
        /*00da*/ 	.short	(.L_37 - .L_36)
	.align		4
.L_36:
        /*00dc*/ 	.word	index@(_Z17bce_loss_backwardPKfS0_Pfii)
        /*00e0*/ 	.word	0x00000000


	//----- nvinfo : EIATTR_MIN_STACK_SIZE
	.align		4
.L_37:
        /*00e4*/ 	.byte	0x04, 0x12
        /*00e6*/ 	.short	(.L_39 - .L_38)
	.align		4
.L_38:
        /*00e8*/ 	.word	index@(_Z15bce_loss_kernelPKfS0_Pfi)
        /*00ec*/ 	.word	0x00000000


	//----- nvinfo : EIATTR_MIN_STACK_SIZE
	.align		4
.L_39:
        /*00f0*/ 	.byte	0x04, 0x12
        /*00f2*/ 	.short	(.L_41 - .L_40)
	.align		4
.L_40:
        /*00f4*/ 	.word	index@(_Z17mse_loss_backwardPKfS0_Pfi)
        /*00f8*/ 	.word	0x00000000


	//----- nvinfo : EIATTR_MIN_STACK_SIZE
	.align		4
.L_41:
        /*00fc*/ 	.byte	0x04, 0x12
        /*00fe*/ 	.short	(.L_43 - .L_42)
	.align		4
.L_42:
        /*0100*/ 	.word	index@(_Z15mse_loss_kernelPKfS0_Pfi)
        /*0104*/ 	.word	0x00000000
.L_43:


//--------------------- .nv.compat                --------------------------
	.section	.nv.compat,"",@"SHT_CUDA_COMPAT_INFO"
	.align	4
        /*0000*/ 	.byte	0x02, 0x09, 0x00, 0x00, 0x02, 0x02, 0x01, 0x00, 0x02, 0x05, 0x05, 0x00, 0x03, 0x07, 0x01, 0x01
        /*0010*/ 	.byte	0x02, 0x03, 0x00, 0x00, 0x02, 0x06, 0x01, 0x00, 0x04, 0x0b, 0x08, 0x00, 0x01, 0x00, 0x00, 0x00
        /*0020*/ 	.byte	0x00, 0x00, 0x00, 0x00


//--------------------- .nv.info._Z17cce_loss_backwardPKfS0_Pfii --------------------------
	.section	.nv.info._Z17cce_loss_backwardPKfS0_Pfii,"",@"SHT_CUDA_INFO"
	.sectionflags	@""
	.align	4


	//----- nvinfo : EIATTR_CUDA_API_VERSION
	.align		4
        /*0000*/ 	.byte	0x04, 0x37
        /*0002*/ 	.short	(.L_45 - .L_44)
.L_44:
        /*0004*/ 	.word	0x00000082


	//----- nvinfo : EIATTR_KPARAM_INFO
	.align		4
.L_45:
        /*0008*/ 	.byte	0x04, 0x17
        /*000a*/ 	.short	(.L_47 - .L_46)
.L_46:
        /*000c*/ 	.word	0x00000000
        /*0010*/ 	.short	0x0004
        /*0012*/ 	.short	0x001c
        /*0014*/ 	.byte	0x00, 0xf0, 0x11, 0x00


	//----- nvinfo : EIATTR_KPARAM_INFO
	.align		4
.L_47:
        /*0018*/ 	.byte	0x04, 0x17
        /*001a*/ 	.short	(.L_49 - .L_48)
.L_48:
        /*001c*/ 	.word	0x00000000
        /*0020*/ 	.short	0x0003
        /*0022*/ 	.short	0x0018
        /*0024*/ 	.byte	0x00, 0xf0, 0x11, 0x00


	//----- nvinfo : EIATTR_KPARAM_INFO
	.align		4
.L_49:
        /*0028*/ 	.byte	0x04, 0x17
        /*002a*/ 	.short	(.L_51 - .L_50)
.L_50:
        /*002c*/ 	.word	0x00000000
        /*0030*/ 	.short	0x0002
        /*0032*/ 	.short	0x0010
        /*0034*/ 	.byte	0x00, 0xf5, 0x21, 0x00


	//----- nvinfo : EIATTR_KPARAM_INFO
	.align		4
.L_51:
        /*0038*/ 	.byte	0x04, 0x17
        /*003a*/ 	.short	(.L_53 - .L_52)
.L_52:
        /*003c*/ 	.word	0x00000000
        /*0040*/ 	.short	0x0001
        /*0042*/ 	.short	0x0008
        /*0044*/ 	.byte	0x00, 0xf5, 0x21, 0x00


	//----- nvinfo : EIATTR_KPARAM_INFO
	.align		4
.L_53:
        /*0048*/ 	.byte	0x04, 0x17
        /*004a*/ 	.short	(.L_55 - .L_54)
.L_54:
        /*004c*/ 	.word	0x00000000
        /*0050*/ 	.short	0x0000
        /*0052*/ 	.short	0x0000
        /*0054*/ 	.byte	0x00, 0xf5, 0x21, 0x00


	//----- nvinfo : EIATTR_SPARSE_MMA_MASK
	.align		4
.L_55:
        /*0058*/ 	.byte	0x03, 0x50
        /*005a*/ 	.short	0x0000


	//----- nvinfo : EIATTR_MAXREG_COUNT
	.align		4
        /*005c*/ 	.byte	0x03, 0x1b
        /*005e*/ 	.short	0x00ff


	//----- nvinfo : EIATTR_MERCURY_ISA_VERSION
	.align		4
        /*0060*/ 	.byte	0x03, 0x5f
        /*0062*/ 	.short	0x0101


	//----- nvinfo : EIATTR_VRC_CTA_INIT_COUNT
	.align		4
        /*0064*/ 	.byte	0x02, 0x4a
	.zero		1
	.zero		1


	//----- nvinfo : EIATTR_EXIT_INSTR_OFFSETS
	.align		4
        /*0068*/ 	.byte	0x04, 0x1c
        /*006a*/ 	.short	(.L_57 - .L_56)


	//   ....[0]....
.L_56:
        /*006c*/ 	.word	0x00000080


	//   ....[1]....
        /*0070*/ 	.word	0x00000330


	//----- nvinfo : EIATTR_CRS_STACK_SIZE
	.align		4
.L_57:
        /*0074*/ 	.byte	0x04, 0x1e
        /*0076*/ 	.short	(.L_59 - .L_58)
.L_58:
        /*0078*/ 	.word	0x00000000


	//----- nvinfo : EIATTR_CBANK_PARAM_SIZE
	.align		4
.L_59:
        /*007c*/ 	.byte	0x03, 0x19
        /*007e*/ 	.short	0x0020


	//----- nvinfo : EIATTR_PARAM_CBANK
	.align		4
        /*0080*/ 	.byte	0x04, 0x0a
        /*0082*/ 	.short	(.L_61 - .L_60)
	.align		4
.L_60:
        /*0084*/ 	.word	index@(.nv.constant0._Z17cce_loss_backwardPKfS0_Pfii)
        /*0088*/ 	.short	0x0380
        /*008a*/ 	.short	0x0020


	//----- nvinfo : EIATTR_SW_WAR
	.align		4
.L_61:
        /*008c*/ 	.byte	0x04, 0x36
        /*008e*/ 	.short	(.L_63 - .L_62)
.L_62:
        /*0090*/ 	.word	0x00000008
.L_63:


//--------------------- .nv.info._Z15cce_loss_kernelPKfS0_Pfii --------------------------
	.section	.nv.info._Z15cce_loss_kernelPKfS0_Pfii,"",@"SHT_CUDA_INFO"
	.sectionflags	@""
	.align	4


	//----- nvinfo : EIATTR_CUDA_API_VERSION
	.align		4
        /*0000*/ 	.byte	0x04, 0x37
        /*0002*/ 	.short	(.L_65 - .L_64)
.L_64:
        /*0004*/ 	.word	0x00000082


	//----- nvinfo : EIATTR_KPARAM_INFO
	.align		4
.L_65:
        /*0008*/ 	.byte	0x04, 0x17
        /*000a*/ 	.short	(.L_67 - .L_66)
.L_66:
        /*000c*/ 	.word	0x00000000
        /*0010*/ 	.short	0x0004
        /*0012*/ 	.short	0x001c
        /*0014*/ 	.byte	0x00, 0xf0, 0x11, 0x00


	//----- nvinfo : EIATTR_KPARAM_INFO
	.align		4
.L_67:
        /*0018*/ 	.byte	0x04, 0x17
        /*001a*/ 	.short	(.L_69 - .L_68)
.L_68:
        /*001c*/ 	.word	0x00000000
        /*0020*/ 	.short	0x0003
        /*0022*/ 	.short	0x0018
        /*0024*/ 	.byte	0x00, 0xf0, 0x11, 0x00


	//----- nvinfo : EIATTR_KPARAM_INFO
	.align		4
.L_69:
        /*0028*/ 	.byte	0x04, 0x17
        /*002a*/ 	.short	(.L_71 - .L_70)
.L_70:
        /*002c*/ 	.word	0x00000000
        /*0030*/ 	.short	0x0002
        /*0032*/ 	.short	0x0010
        /*0034*/ 	.byte	0x00, 0xf5, 0x21, 0x00


	//----- nvinfo : EIATTR_KPARAM_INFO
	.align		4
.L_71:
        /*0038*/ 	.byte	0x04, 0x17
        /*003a*/ 	.short	(.L_73 - .L_72)
.L_72:
        /*003c*/ 	.word	0x00000000
        /*0040*/ 	.short	0x0001
        /*0042*/ 	.short	0x0008
        /*0044*/ 	.byte	0x00, 0xf5, 0x21, 0x00


	//----- nvinfo : EIATTR_KPARAM_INFO
	.align		4
.L_73:
        /*0048*/ 	.byte	0x04, 0x17
        /*004a*/ 	.short	(.L_75 - .L_74)
.L_74:
        /*004c*/ 	.word	0x00000000
        /*0050*/ 	.short	0x0000
        /*0052*/ 	.short	0x0000
        /*0054*/ 	.byte	0x00, 0xf5, 0x21, 0x00


	//----- nvinfo : EIATTR_SPARSE_MMA_MASK
	.align		4
.L_75:
        /*0058*/ 	.byte	0x03, 0x50
        /*005a*/ 	.short	0x0000


	//----- nvinfo : EIATTR_MAXREG_COUNT
	.align		4
        /*005c*/ 	.byte	0x03, 0x1b
        /*005e*/ 	.short	0x00ff


	//----- nvinfo : EIATTR_NUM_BARRIERS
	.align		4
        /*0060*/ 	.byte	0x02, 0x4c
        /*0062*/ 	.byte	0x01
	.zero		1


	//----- nvinfo : EIATTR_MERCURY_ISA_VERSION
	.align		4
        /*0064*/ 	.byte	0x03, 0x5f
        /*0066*/ 	.short	0x0101


	//----- nvinfo : EIATTR_VRC_CTA_INIT_COUNT
	.align		4
        /*0068*/ 	.byte	0x02, 0x4a
	.zero		1
	.zero		1


	//----- nvinfo : EIATTR_EXIT_INSTR_OFFSETS
	.align		4
        /*006c*/ 	.byte	0x04, 0x1c
        /*006e*/ 	.short	(.L_77 - .L_76)


	//   ....[0]....
.L_76:
        /*0070*/ 	.word	0x000012c0


	//   ....[1]....
        /*0074*/ 	.word	0x00001330


	//----- nvinfo : EIATTR_CRS_STACK_SIZE
	.align		4
.L_77:
        /*0078*/ 	.byte	0x04, 0x1e
        /*007a*/ 	.short	(.L_79 - .L_78)
.L_78:
        /*007c*/ 	.word	0x00000000


	//----- nvinfo : EIATTR_CBANK_PARAM_SIZE
	.align		4
.L_79:
        /*0080*/ 	.byte	0x03, 0x19
        /*0082*/ 	.short	0x0020


	//----- nvinfo : EIATTR_PARAM_CBANK
	.align		4
        /*0084*/ 	.byte	0x04, 0x0a
        /*0086*/ 	.short	(.L_81 - .L_80)
	.align		4
.L_80:
        /*0088*/ 	.word	index@(.nv.constant0._Z15cce_loss_kernelPKfS0_Pfii)
        /*008c*/ 	.short	0x0380
        /*008e*/ 	.short	0x0020


	//----- nvinfo : EIATTR_SW_WAR
	.align		4
.L_81:
        /*0090*/ 	.byte	0x04, 0x36
        /*0092*/ 	.short	(.L_83 - .L_82)
.L_82:
        /*0094*/ 	.word	0x00000008
.L_83:


//--------------------- .nv.info._Z17bce_loss_backwardPKfS0_Pfii --------------------------
	.section	.nv.info._Z17bce_loss_backwardPKfS0_Pfii,"",@"SHT_CUDA_INFO"
	.sectionflags	@""
	.align	4


	//----- nvinfo : EIATTR_CUDA_API_VERSION
	.align		4
        /*0000*/ 	.byte	0x04, 0x37
        /*0002*/ 	.short	(.L_85 - .L_84)
.L_84:
        /*0004*/ 	.word	0x00000082


	//----- nvinfo : EIATTR_KPARAM_INFO
	.align		4
.L_85:
        /*0008*/ 	.byte	0x04, 0x17
        /*000a*/ 	.short	(.L_87 - .L_86)
.L_86:
        /*000c*/ 	.word	0x00000000
        /*0010*/ 	.short	0x0004
        /*0012*/ 	.short	0x001c
        /*0014*/ 	.byte	0x00, 0xf0, 0x11, 0x00


	//----- nvinfo : EIATTR_KPARAM_INFO
	.align		4
.L_87:
        /*0018*/ 	.byte	0x04, 0x17
        /*001a*/ 	.short	(.L_89 - .L_88)
.L_88:
        /*001c*/ 	.word	0x00000000
        /*0020*/ 	.short	0x0003
        /*0022*/ 	.short	0x0018
        /*0024*/ 	.byte	0x00, 0xf0, 0x11, 0x00


	//----- nvinfo : EIATTR_KPARAM_INFO
	.align		4
.L_89:
        /*0028*/ 	.byte	0x04, 0x17
        /*002a*/ 	.short	(.L_91 - .L_90)
.L_90:
        /*002c*/ 	.word	0x00000000
        /*0030*/ 	.short	0x0002
        /*0032*/ 	.short	0x0010
        /*0034*/ 	.byte	0x00, 0xf5, 0x21, 0x00


	//----- nvinfo : EIATTR_KPARAM_INFO
	.align		4
.L_91:
        /*0038*/ 	.byte	0x04, 0x17
        /*003a*/ 	.short	(.L_93 - .L_92)
.L_92:
        /*003c*/ 	.word	0x00000000
        /*0040*/ 	.short	0x0001
        /*0042*/ 	.short	0x0008
        /*0044*/ 	.byte	0x00, 0xf5, 0x21, 0x00


	//----- nvinfo : EIATTR_KPARAM_INFO
	.align		4
.L_93:
        /*0048*/ 	.byte	0x04, 0x17
        /*004a*/ 	.short	(.L_95 - .L_94)
.L_94:
        /*004c*/ 	.word	0x00000000
        /*0050*/ 	.short	0x0000
        /*0052*/ 	.short	0x0000
        /*0054*/ 	.byte	0x00, 0xf5, 0x21, 0x00


	//----- nvinfo : EIATTR_SPARSE_MMA_MASK
	.align		4
.L_95:
        /*0058*/ 	.byte	0x03, 0x50
        /*005a*/ 	.short	0x0000


	//----- nvinfo : EIATTR_MAXREG_COUNT
	.align		4
        /*005c*/ 	.byte	0x03, 0x1b
        /*005e*/ 	.short	0x00ff


	//----- nvinfo : EIATTR_MERCURY_ISA_VERSION
	.align		4
        /*0060*/ 	.byte	0x03, 0x5f
        /*0062*/ 	.short	0x0101


	//----- nvinfo : EIATTR_VRC_CTA_INIT_COUNT
	.align		4
        /*0064*/ 	.byte	0x02, 0x4a
	.zero		1
	.zero		1


	//----- nvinfo : EIATTR_EXIT_INSTR_OFFSETS
	.align		4
        /*0068*/ 	.byte	0x04, 0x1c
        /*006a*/ 	.short	(.L_97 - .L_96)


	//   ....[0]....
.L_96:
        /*006c*/ 	.word	0x00000070


	//   ....[1]....
        /*0070*/ 	.word	0x00000370


	//----- nvinfo : EIATTR_CRS_STACK_SIZE
	.align		4
.L_97:
        /*0074*/ 	.byte	0x04, 0x1e
        /*0076*/ 	.short	(.L_99 - .L_98)
.L_98:
        /*0078*/ 	.word	0x00000000


	//----- nvinfo : EIATTR_CBANK_PARAM_SIZE
	.align		4
.L_99:
        /*007c*/ 	.byte	0x03, 0x19
        /*007e*/ 	.short	0x0020


	//----- nvinfo : EIATTR_PARAM_CBANK
	.align		4
        /*0080*/ 	.byte	0x04, 0x0a
        /*0082*/ 	.short	(.L_101 - .L_100)
	.align		4
.L_100:
        /*0084*/ 	.word	index@(.nv.constant0._Z17bce_loss_backwardPKfS0_Pfii)
        /*0088*/ 	.short	0x0380
        /*008a*/ 	.short	0x0020


	//----- nvinfo : EIATTR_SW_WAR
	.align		4
.L_101:
        /*008c*/ 	.byte	0x04, 0x36
        /*008e*/ 	.short	(.L_103 - .L_102)
.L_102:
        /*0090*/ 	.word	0x00000008
.L_103:


//--------------------- .nv.info._Z15bce_loss_kernelPKfS0_Pfi --------------------------
	.section	.nv.info._Z15bce_loss_kernelPKfS0_Pfi,"",@"SHT_CUDA_INFO"
	.sectionflags	@""
	.align	4


	//----- nvinfo : EIATTR_CUDA_API_VERSION
	.align		4
        /*0000*/ 	.byte	0x04, 0x37
        /*0002*/ 	.short	(.L_105 - .L_104)
.L_104:
        /*0004*/ 	.word	0x00000082


	//----- nvinfo : EIATTR_KPARAM_INFO
	.align		4
.L_105:
        /*0008*/ 	.byte	0x04, 0x17
        /*000a*/ 	.short	(.L_107 - .L_106)
.L_106:
        /*000c*/ 	.word	0x00000000
        /*0010*/ 	.short	0x0003
        /*0012*/ 	.short	0x0018
        /*0014*/ 	.byte	0x00, 0xf0, 0x11, 0x00


	//----- nvinfo : EIATTR_KPARAM_INFO
	.align		4
.L_107:
        /*0018*/ 	.byte	0x04, 0x17
        /*001a*/ 	.short	(.L_109 - .L_108)
.L_108:
        /*001c*/ 	.word	0x00000000
        /*0020*/ 	.short	0x0002
        /*0022*/ 	.short	0x0010
        /*0024*/ 	.byte	0x00, 0xf5, 0x21, 0x00


	//----- nvinfo : EIATTR_KPARAM_INFO
	.align		4
.L_109:
        /*0028*/ 	.byte	0x04, 0x17
        /*002a*/ 	.short	(.L_111 - .L_110)
.L_110:
        /*002c*/ 	.word	0x00000000
        /*0030*/ 	.short	0x0001
        /*0032*/ 	.short	0x0008
        /*0034*/ 	.byte	0x00, 0xf5, 0x21, 0x00


	//----- nvinfo : EIATTR_KPARAM_INFO
	.align		4
.L_111:
        /*0038*/ 	.byte	0x04, 0x17
        /*003a*/ 	.short	(.L_113 - .L_112)
.L_112:
        /*003c*/ 	.word	0x00000000
        /*0040*/ 	.short	0x0000
        /*0042*/ 	.short	0x0000
        /*0044*/ 	.byte	0x00, 0xf5, 0x21, 0x00


	//----- nvinfo : EIATTR_SPARSE_MMA_MASK
	.align		4
.L_113:
        /*0048*/ 	.byte	0x03, 0x50
        /*004a*/ 	.short	0x0000


	//----- nvinfo : EIATTR_MAXREG_COUNT
	.align		4
        /*004c*/ 	.byte	0x03, 0x1b
        /*004e*/ 	.short	0x00ff


	//----- nvinfo : EIATTR_NUM_BARRIERS
	.align		4
        /*0050*/ 	.byte	0x02, 0x4c
        /*0052*/ 	.byte	0x01
	.zero		1


	//----- nvinfo : EIATTR_MERCURY_ISA_VERSION
	.align		4
        /*0054*/ 	.byte	0x03, 0x5f
        /*0056*/ 	.short	0x0101


	//----- nvinfo : EIATTR_VRC_CTA_INIT_COUNT
	.align		4
        /*0058*/ 	.byte	0x02, 0x4a
	.zero		1
	.zero		1


	//----- nvinfo : EIATTR_EXIT_INSTR_OFFSETS
	.align		4
        /*005c*/ 	.byte	0x04, 0x1c
        /*005e*/ 	.short	(.L_115 - .L_114)


	//   ....[0]....
.L_114:
        /*0060*/ 	.word	0x00000660


	//   ....[1]....
        /*0064*/ 	.word	0x000006d0


	//----- nvinfo : EIATTR_CRS_STACK_SIZE
	.align		4
.L_115:
        /*0068*/ 	.byte	0x04, 0x1e
        /*006a*/ 	.short	(.L_117 - .L_116)
.L_116:
        /*006c*/ 	.word	0x00000000


	//----- nvinfo : EIATTR_CBANK_PARAM_SIZE
	.align		4
.L_117:
        /*0070*/ 	.byte	0x03, 0x19
        /*0072*/ 	.short	0x001c


	//----- nvinfo : EIATTR_PARAM_CBANK
	.align		4
        /*0074*/ 	.byte	0x04, 0x0a
        /*0076*/ 	.short	(.L_119 - .L_118)
	.align		4
.L_118:
        /*0078*/ 	.word	index@(.nv.constant0._Z15bce_loss_kernelPKfS0_Pfi)
        /*007c*/ 	.short	0x0380
        /*007e*/ 	.short	0x001c


	//----- nvinfo : EIATTR_SW_WAR
	.align		4
.L_119:
        /*0080*/ 	.byte	0x04, 0x36
        /*0082*/ 	.short	(.L_121 - .L_120)
.L_120:
        /*0084*/ 	.word	0x00000008
.L_121:


//--------------------- .nv.info._Z17mse_loss_backwardPKfS0_Pfi --------------------------
	.section	.nv.info._Z17mse_loss_backwardPKfS0_Pfi,"",@"SHT_CUDA_INFO"
	.sectionflags	@""
	.align	4


	//----- nvinfo : EIATTR_CUDA_API_VERSION
	.align		4
        /*0000*/ 	.byte	0x04, 0x37
        /*0002*/ 	.short	(.L_123 - .L_122)
.L_122:
        /*0004*/ 	.word	0x00000082


	//----- nvinfo : EIATTR_KPARAM_INFO
	.align		4
.L_123:
        /*0008*/ 	.byte	0x04, 0x17
        /*000a*/ 	.short	(.L_125 - .L_124)
.L_124:
        /*000c*/ 	.word	0x00000000
        /*0010*/ 	.short	0x0003
        /*0012*/ 	.short	0x0018
        /*0014*/ 	.byte	0x00, 0xf0, 0x11, 0x00


	//----- nvinfo : EIATTR_KPARAM_INFO
	.align		4
.L_125:
        /*0018*/ 	.byte	0x04, 0x17
        /*001a*/ 	.short	(.L_127 - .L_126)
.L_126:
        /*001c*/ 	.word	0x00000000
        /*0020*/ 	.short	0x0002
        /*0022*/ 	.short	0x0010
        /*0024*/ 	.byte	0x00, 0xf5, 0x21, 0x00


	//----- nvinfo : EIATTR_KPARAM_INFO
	.align		4
.L_127:
        /*0028*/ 	.byte	0x04, 0x17
        /*002a*/ 	.short	(.L_129 - .L_128)
.L_128:
        /*002c*/ 	.word	0x00000000
        /*0030*/ 	.short	0x0001
        /*0032*/ 	.short	0x0008
        /*0034*/ 	.byte	0x00, 0xf5, 0x21, 0x00


	//----- nvinfo : EIATTR_KPARAM_INFO
	.align		4
.L_129:
        /*0038*/ 	.byte	0x04, 0x17
        /*003a*/ 	.short	(.L_131 - .L_130)
.L_130:
        /*003c*/ 	.word	0x00000000
        /*0040*/ 	.short	0x0000
        /*0042*/ 	.short	0x0000
        /*0044*/ 	.byte	0x00, 0xf5, 0x21, 0x00


	//----- nvinfo : EIATTR_SPARSE_MMA_MASK
	.align		4
.L_131:
        /*0048*/ 	.byte	0x03, 0x50
        /*004a*/ 	.short	0x0000


	//----- nvinfo : EIATTR_MAXREG_COUNT
	.align		4
        /*004c*/ 	.byte	0x03, 0x1b
        /*004e*/ 	.short	0x00ff


	//----- nvinfo : EIATTR_MERCURY_ISA_VERSION
	.align		4
        /*0050*/ 	.byte	0x03, 0x5f
        /*0052*/ 	.short	0x0101


	//----- nvinfo : EIATTR_VRC_CTA_INIT_COUNT
	.align		4
        /*0054*/ 	.byte	0x02, 0x4a
	.zero		1
	.zero		1


	//----- nvinfo : EIATTR_EXIT_INSTR_OFFSETS
	.align		4
        /*0058*/ 	.byte	0x04, 0x1c
        /*005a*/ 	.short	(.L_133 - .L_132)


	//   ....[0]....
.L_132:
        /*005c*/ 	.word	0x00000070


	//   ....[1]....
        /*0060*/ 	.word	0x00000220


	//----- nvinfo : EIATTR_CRS_STACK_SIZE
	.align		4
.L_133:
        /*0064*/ 	.byte	0x04, 0x1e
        /*0066*/ 	.short	(.L_135 - .L_134)
.L_134:
        /*0068*/ 	.word	0x00000000


	//----- nvinfo : EIATTR_CBANK_PARAM_SIZE
	.align		4
.L_135:
        /*006c*/ 	.byte	0x03, 0x19
        /*006e*/ 	.short	0x001c


	//----- nvinfo : EIATTR_PARAM_CBANK
	.align		4
        /*0070*/ 	.byte	0x04, 0x0a
        /*0072*/ 	.short	(.L_137 - .L_136)
	.align		4
.L_136:
        /*0074*/ 	.word	index@(.nv.constant0._Z17mse_loss_backwardPKfS0_Pfi)
        /*0078*/ 	.short	0x0380
        /*007a*/ 	.short	0x001c


	//----- nvinfo : EIATTR_SW_WAR
	.align		4
.L_137:
        /*007c*/ 	.byte	0x04, 0x36
        /*007e*/ 	.short	(.L_139 - .L_138)
.L_138:
        /*0080*/ 	.word	0x00000008
.L_139:


//--------------------- .nv.info._Z15mse_loss_kernelPKfS0_Pfi --------------------------
	.section	.nv.info._Z15mse_loss_kernelPKfS0_Pfi,"",@"SHT_CUDA_INFO"
	.sectionflags	@""
	.align	4


	//----- nvinfo : EIATTR_CUDA_API_VERSION
	.align		4
        /*0000*/ 	.byte	0x04, 0x37
        /*0002*/ 	.short	(.L_141 - .L_140)
.L_140:
        /*0004*/ 	.word	0x00000082


	//----- nvinfo : EIATTR_KPARAM_INFO
	.align		4
.L_141:
        /*0008*/ 	.byte	0x04, 0x17
        /*000a*/ 	.short	(.L_143 - .L_142)
.L_142:
        /*000c*/ 	.word	0x00000000
        /*0010*/ 	.short	0x0003
        /*0012*/ 	.short	0x0018
        /*0014*/ 	.byte	0x00, 0xf0, 0x11, 0x00


	//----- nvinfo : EIATTR_KPARAM_INFO
	.align		4
.L_143:
        /*0018*/ 	.byte	0x04, 0x17
        /*001a*/ 	.short	(.L_145 - .L_144)
.L_144:
        /*001c*/ 	.word	0x00000000
        /*0020*/ 	.short	0x0002
        /*0022*/ 	.short	0x0010
        /*0024*/ 	.byte	0x00, 0xf5, 0x21, 0x00


	//----- nvinfo : EIATTR_KPARAM_INFO
	.align		4
.L_145:
        /*0028*/ 	.byte	0x04, 0x17
        /*002a*/ 	.short	(.L_147 - .L_146)
.L_146:
        /*002c*/ 	.word	0x00000000
        /*0030*/ 	.short	0x0001
        /*0032*/ 	.short	0x0008
        /*0034*/ 	.byte	0x00, 0xf5, 0x21, 0x00


	//----- nvinfo : EIATTR_KPARAM_INFO
	.align		4
.L_147:
        /*0038*/ 	.byte	0x04, 0x17
        /*003a*/ 	.short	(.L_149 - .L_148)
.L_148:
        /*003c*/ 	.word	0x00000000
        /*0040*/ 	.short	0x0000
        /*0042*/ 	.short	0x0000
        /*0044*/ 	.byte	0x00, 0xf5, 0x21, 0x00


	//----- nvinfo : EIATTR_SPARSE_MMA_MASK
	.align		4
.L_149:
        /*0048*/ 	.byte	0x03, 0x50
        /*004a*/ 	.short	0x0000


	//----- nvinfo : EIATTR_MAXREG_COUNT
	.align		4
        /*004c*/ 	.byte	0x03, 0x1b
        /*004e*/ 	.short	0x00ff


	//----- nvinfo : EIATTR_NUM_BARRIERS
	.align		4
        /*0050*/ 	.byte	0x02, 0x4c
        /*0052*/ 	.byte	0x01
	.zero		1


	//----- nvinfo : EIATTR_MERCURY_ISA_VERSION
	.align		4
        /*0054*/ 	.byte	0x03, 0x5f
        /*0056*/ 	.short	0x0101


	//----- nvinfo : EIATTR_VRC_CTA_INIT_COUNT
	.align		4
        /*0058*/ 	.byte	0x02, 0x4a
	.zero		1
	.zero		1


	//----- nvinfo : EIATTR_EXIT_INSTR_OFFSETS
	.align		4
        /*005c*/ 	.byte	0x04, 0x1c
        /*005e*/ 	.short	(.L_151 - .L_150)


	//   ....[0]....
.L_150:
        /*0060*/ 	.word	0x000002e0


	//   ....[1]....
        /*0064*/ 	.word	0x00000350


	//----- nvinfo : EIATTR_CRS_STACK_SIZE
	.align		4
.L_151:
        /*0068*/ 	.byte	0x04, 0x1e
        /*006a*/ 	.short	(.L_153 - .L_152)
.L_152:
        /*006c*/ 	.word	0x00000000


	//----- nvinfo : EIATTR_CBANK_PARAM_SIZE
	.align		4
.L_153:
        /*0070*/ 	.byte	0x03, 0x19
        /*0072*/ 	.short	0x001c


	//----- nvinfo : EIATTR_PARAM_CBANK
	.align		4
        /*0074*/ 	.byte	0x04, 0x0a
        /*0076*/ 	.short	(.L_155 - .L_154)
	.align		4
.L_154:
        /*0078*/ 	.word	index@(.nv.constant0._Z15mse_loss_kernelPKfS0_Pfi)
        /*007c*/ 	.short	0x0380
        /*007e*/ 	.short	0x001c


	//----- nvinfo : EIATTR_SW_WAR
	.align		4
.L_155:
        /*0080*/ 	.byte	0x04, 0x36
        /*0082*/ 	.short	(.L_157 - .L_156)
.L_156:
        /*0084*/ 	.word	0x00000008
.L_157:


//--------------------- .nv.callgraph             --------------------------
	.section	.nv.callgraph,"",@"SHT_CUDA_CALLGRAPH"
	.align	4
	.sectionentsize	8
	.align		4
        /*0000*/ 	.word	0x00000000
	.align		4
        /*0004*/ 	.word	0xffffffff
	.align		4
        /*0008*/ 	.word	0x00000000
	.align		4
        /*000c*/ 	.word	0xfffffffe
	.align		4
        /*0010*/ 	.word	0x00000000
	.align		4
        /*0014*/ 	.word	0xfffffffd
	.align		4
        /*0018*/ 	.word	0x00000000
	.align		4
        /*001c*/ 	.word	0xfffffffc


//--------------------- .text._Z17cce_loss_backwardPKfS0_Pfii --------------------------
	.section	.text._Z17cce_loss_backwardPKfS0_Pfii,"ax",@progbits
	.align	128
        .global         _Z17cce_loss_backwardPKfS0_Pfii
        .type           _Z17cce_loss_backwardPKfS0_Pfii,@function
        .size           _Z17cce_loss_backwardPKfS0_Pfii,(.L_x_71 - _Z17cce_loss_backwardPKfS0_Pfii)
        .other          _Z17cce_loss_backwardPKfS0_Pfii,@"STO_CUDA_ENTRY STV_DEFAULT"
_Z17cce_loss_backwardPKfS0_Pfii:
.text._Z17cce_loss_backwardPKfS0_Pfii:
[----:B------:R-:W-:Y:S01]  /*0000*/  LDC R1, c[0x0][0x37c] ;  /* 0x0000df00ff017b82 */ /* 0x000fe20000000800 */
[----:B------:R-:W0:Y:S07]  /*0010*/  S2R R3, SR_TID.X ;  /* 0x0000000000037919 */ /* 0x000e2e0000002100 */
[----:B------:R-:W0:Y:S01]  /*0020*/  S2UR UR6, SR_CTAID.X ;  /* 0x00000000000679c3 */ /* 0x000e220000002500 */
[----:B------:R-:W1:Y:S07]  /*0030*/  LDCU.64 UR4, c[0x0][0x398] ;  /* 0x00007300ff0477ac */ /* 0x000e6e0008000a00 */
[----:B------:R-:W0:Y:S01]  /*0040*/  LDC R2, c[0x0][0x360] ;  /* 0x0000d800ff027b82 */ /* 0x000e220000000800 */
[----:B-1----:R-:W-:Y:S01]  /*0050*/  UIMAD UR4, UR5, UR4, URZ ;  /* 0x00000004050472a4 */ /* 0x002fe2000f8e02ff */
[----:B0-----:R-:W-:-:S05]  /*0060*/  IMAD R2, R2, UR6, R3 ;  /* 0x0000000602027c24 */ /* 0x001fca000f8e0203 */
[----:B------:R-:W-:-:S13]  /*0070*/  ISETP.GE.AND P0, PT, R2, UR4, PT ;  /* 0x0000000402007c0c */ /* 0x000fda000bf06270 */
[----:B------:R-:W-:Y:S05]  /*0080*/  @P0 EXIT ;  /* 0x000000000000094d */ /* 0x000fea0003800000 */
[----:B------:R-:W0:Y:S01]  /*0090*/  LDC.64 R6, c[0x0][0x388] ;  /* 0x0000e200ff067b82 */ /* 0x000e220000000a00 */
[----:B------:R-:W1:Y:S07]  /*00a0*/  LDCU.64 UR4, c[0x0][0x358] ;  /* 0x00006b00ff0477ac */ /* 0x000e6e0008000a00 */
[----:B------:R-:W2:Y:S01]  /*00b0*/  LDC.64 R4, c[0x0][0x380] ;  /* 0x0000e000ff047b82 */ /* 0x000ea20000000a00 */
[----:B0-----:R-:W-:-:S06]  /*00c0*/  IMAD.WIDE R6, R2, 0x4, R6 ;  /* 0x0000000402067825 */ /* 0x001fcc00078e0206 */
[----:B-1----:R-:W3:Y:S01]  /*00d0*/  LDG.E.CONSTANT R6, desc[UR4][R6.64] ;  /* 0x0000000406067981 */ /* 0x002ee2000c1e9900 */
[----:B--2---:R-:W-:-:S05]  /*00e0*/  IMAD.WIDE R4, R2, 0x4, R4 ;  /* 0x0000000402047825 */ /* 0x004fca00078e0204 */
[----:B------:R-:W2:Y:S01]  /*00f0*/  LDG.E.CONSTANT R0, desc[UR4][R4.64] ;  /* 0x0000000404007981 */ /* 0x000ea2000c1e9900 */
[----:B------:R-:W-:Y:S01]  /*0100*/  BSSY.RECONVERGENT B0, `(.L_x_0) ;  /* 0x000000f000007945 */ /* 0x000fe20003800200 */
[----:B---3--:R-:W-:-:S04]  /*0110*/  FMNMX R3, R6, 1.0000000116860974231e-07, !PT ;  /* 0x33d6bf9506037809 */ /* 0x008fc80007800000 */
[----:B------:R-:W-:-:S04]  /*0120*/  FMNMX R3, R3, 0.99999988079071044922, PT ;  /* 0x3f7ffffe03037809 */ /* 0x000fc80003800000 */
[----:B------:R-:W0:Y:S08]  /*0130*/  MUFU.RCP R8, R3 ;  /* 0x0000000300087308 */ /* 0x000e300000001000 */
[----:B--2---:R-:W1:Y:S01]  /*0140*/  FCHK P0, -R0, R3 ;  /* 0x0000000300007302 */ /* 0x004e620000000100 */
[----:B0-----:R-:W-:-:S04]  /*0150*/  FFMA R9, -R3, R8, 1 ;  /* 0x3f80000003097423 */ /* 0x001fc80000000108 */
[----:B------:R-:W-:-:S04]  /*0160*/  FFMA R9, R8, R9, R8 ;  /* 0x0000000908097223 */ /* 0x000fc80000000008 */
[----:B------:R-:W-:-:S04]  /*0170*/  FFMA R8, -R0, R9, RZ ;  /* 0x0000000900087223 */ /* 0x000fc800000001ff */
[----:B------:R-:W-:-:S04]  /*0180*/  FFMA R6, -R3, R8, -R0 ;  /* 0x0000000803067223 */ /* 0x000fc80000000900 */
[----:B------:R-:W-:Y:S01]  /*0190*/  FFMA R9, R9, R6, R8 ;  /* 0x0000000609097223 */ /* 0x000fe20000000008 */
[----:B-1----:R-:W-:Y:S06]  /*01a0*/  @!P0 BRA `(.L_x_1) ;  /* 0x0000000000108947 */ /* 0x002fec0003800000 */
[----:B------:R-:W-:Y:S01]  /*01b0*/  FADD R0, -R0, -RZ ;  /* 0x800000ff00007221 */ /* 0x000fe20000000100 */
[----:B------:R-:W-:-:S07]  /*01c0*/  MOV R4, 0x1e0 ;  /* 0x000001e000047802 */ /* 0x000fce0000000f00 */
[----:B------:R-:W-:Y:S05]  /*01d0*/  CALL.REL.NOINC `($__internal_0_$__cuda_sm3x_div_rn_noftz_f32_slowpath) ;  /* 0x0000000000587944 */ /* 0x000fea0003c00000 */
[----:B------:R-:W-:-:S07]  /*01e0*/  IMAD.MOV.U32 R9, RZ, RZ, R0 ;  /* 0x000000ffff097224 */ /* 0x000fce00078e0000 */
.L_x_1:
[----:B------:R-:W-:Y:S05]  /*01f0*/  BSYNC.RECONVERGENT B0 ;  /* 0x0000000000007941 */ /* 0x000fea0003800200 */
.L_x_0:
[----:B------:R-:W0:Y:S01]  /*0200*/  LDCU UR6, c[0x0][0x398] ;  /* 0x00007300ff0677ac */ /* 0x000e220008000800 */
[----:B------:R-:W-:Y:S01]  /*0210*/  BSSY.RECONVERGENT B0, `(.L_x_2) ;  /* 0x000000e000007945 */ /* 0x000fe20003800200 */
[----:B0-----:R-:W-:-:S04]  /*0220*/  I2FP.F32.S32 R3, UR6 ;  /* 0x0000000600037c45 */ /* 0x001fc80008201400 */
[----:B------:R-:W0:Y:S08]  /*0230*/  MUFU.RCP R0, R3 ;  /* 0x0000000300007308 */ /* 0x000e300000001000 */
[----:B------:R-:W1:Y:S01]  /*0240*/  FCHK P0, R9, R3 ;  /* 0x0000000309007302 */ /* 0x000e620000000000 */
[----:B0-----:R-:W-:-:S04]  /*0250*/  FFMA R5, -R3, R0, 1 ;  /* 0x3f80000003057423 */ /* 0x001fc80000000100 */
[----:B------:R-:W-:-:S04]  /*0260*/  FFMA R0, R0, R5, R0 ;  /* 0x0000000500007223 */ /* 0x000fc80000000000 */
[----:B------:R-:W-:-:S04]  /*0270*/  FFMA R4, R0, R9, RZ ;  /* 0x0000000900047223 */ /* 0x000fc800000000ff */
[----:B------:R-:W-:-:S04]  /*0280*/  FFMA R5, -R3, R4, R9 ;  /* 0x0000000403057223 */ /* 0x000fc80000000109 */
[----:B------:R-:W-:Y:S01]  /*0290*/  FFMA R7, R0, R5, R4 ;  /* 0x0000000500077223 */ /* 0x000fe20000000004 */
[----:B-1----:R-:W-:Y:S06]  /*02a0*/  @!P0 BRA `(.L_x_3) ;  /* 0x0000000000108947 */ /* 0x002fec0003800000 */
[----:B------:R-:W-:Y:S01]  /*02b0*/  IMAD.MOV.U32 R0, RZ, RZ, R9 ;  /* 0x000000ffff007224 */ /* 0x000fe200078e0009 */
[----:B------:R-:W-:-:S07]  /*02c0*/  MOV R4, 0x2e0 ;  /* 0x000002e000047802 */ /* 0x000fce0000000f00 */
[----:B------:R-:W-:Y:S05]  /*02d0*/  CALL.REL.NOINC `($__internal_0_$__cuda_sm3x_div_rn_noftz_f32_slowpath) ;  /* 0x0000000000187944 */ /* 0x000fea0003c00000 */
[----:B------:R-:W-:-:S07]  /*02e0*/  IMAD.MOV.U32 R7, RZ, RZ, R0 ;  /* 0x000000ffff077224 */ /* 0x000fce00078e0000 */
.L_x_3:
[----:B------:R-:W-:Y:S05]  /*02f0*/  BSYNC.RECONVERGENT B0 ;  /* 0x0000000000007941 */ /* 0x000fea0003800200 */
.L_x_2:
[----:B------:R-:W0:Y:S02]  /*0300*/  LDC.64 R4, c[0x0][0x390] ;  /* 0x0000e400ff047b82 */ /* 0x000e240000000a00 */
[----:B0-----:R-:W-:-:S05]  /*0310*/  IMAD.WIDE R2, R2, 0x4, R4 ;  /* 0x0000000402027825 */ /* 0x001fca00078e0204 */
[----:B------:R-:W-:Y:S01]  /*0320*/  STG.E desc[UR4][R2.64], R7 ;  /* 0x0000000702007986 */ /* 0x000fe2000c101904 */
[----:B------:R-:W-:Y:S05]  /*0330*/  EXIT ;  /* 0x000000000000794d */ /* 0x000fea0003800000 */
        .weak           $__internal_0_$__cuda_sm3x_div_rn_noftz_f32_slowpath
        .type           $__internal_0_$__cuda_sm3x_div_rn_noftz_f32_slowpath,@function
        .size           $__internal_0_$__cuda_sm3x_div_rn_noftz_f32_slowpath,(.L_x_71 - $__internal_0_$__cuda_sm3x_div_rn_noftz_f32_slowpath)
$__internal_0_$__cuda_sm3x_div_rn_noftz_f32_slowpath:
[----:B------:R-:W-:Y:S01]  /*0340*/  SHF.R.U32.HI R6, RZ, 0x17, R3 ;  /* 0x00000017ff067819 */ /* 0x000fe20000011603 */
[----:B------:R-:W-:Y:S01]  /*0350*/  BSSY.RECONVERGENT B1, `(.L_x_4) ;  /* 0x0000062000017945 */ /* 0x000fe20003800200 */
[----:B------:R-:W-:Y:S02]  /*0360*/  SHF.R.U32.HI R5, RZ, 0x17, R0 ;  /* 0x00000017ff057819 */ /* 0x000fe40000011600 */
[----:B------:R-:W-:Y:S02]  /*0370*/  LOP3.LUT R10, R6, 0xff, RZ, 0xc0, !PT ;  /* 0x000000ff060a7812 */ /* 0x000fe400078ec0ff */
[----:B------:R-:W-:-:S03]  /*0380*/  LOP3.LUT R8, R5, 0xff, RZ, 0xc0, !PT ;  /* 0x000000ff05087812 */ /* 0x000fc600078ec0ff */
[----:B------:R-:W-:Y:S02]  /*0390*/  VIADD R7, R10, 0xffffffff ;  /* 0xffffffff0a077836 */ /* 0x000fe40000000000 */
[----:B------:R-:W-:-:S03]  /*03a0*/  VIADD R6, R8, 0xffffffff ;  /* 0xffffffff08067836 */ /* 0x000fc60000000000 */
[----:B------:R-:W-:-:S04]  /*03b0*/  ISETP.GT.U32.AND P0, PT, R7, 0xfd, PT ;  /* 0x000000fd0700780c */ /* 0x000fc80003f04070 */
[----:B------:R-:W-:-:S13]  /*03c0*/  ISETP.GT.U32.OR P0, PT, R6, 0xfd, P0 ;  /* 0x000000fd0600780c */ /* 0x000fda0000704470 */
[----:B------:R-:W-:Y:S01]  /*03d0*/  @!P0 IMAD.MOV.U32 R5, RZ, RZ, RZ ;  /* 0x000000ffff058224 */ /* 0x000fe200078e00ff */
[----:B------:R-:W-:Y:S06]  /*03e0*/  @!P0 BRA `(.L_x_5) ;  /* 0x00000000005c8947 */ /* 0x000fec0003800000 */
[----:B------:R-:W-:Y:S02]  /*03f0*/  FSETP.GTU.FTZ.AND P0, PT, |R0|, +INF , PT ;  /* 0x7f8000000000780b */ /* 0x000fe40003f1c200 */
[----:B------:R-:W-:-:S04]  /*0400*/  FSETP.GTU.FTZ.AND P1, PT, |R3|, +INF , PT ;  /* 0x7f8000000300780b */ /* 0x000fc80003f3c200 */
[----:B------:R-:W-:-:S13]  /*0410*/  PLOP3.LUT P0, PT, P0, P1, PT, 0xf8, 0x8f ;  /* 0x00000000008f781c */ /* 0x000fda0000703f70 */
[----:B------:R-:W-:Y:S05]  /*0420*/  @P0 BRA `(.L_x_6) ;  /* 0x00000004004c0947 */ /* 0x000fea0003800000 */
[----:B------:R-:W-:-:S13]  /*0430*/  LOP3.LUT P0, RZ, R3, 0x7fffffff, R0, 0xc8, !PT ;  /* 0x7fffffff03ff7812 */ /* 0x000fda000780c800 */
[----:B------:R-:W-:Y:S05]  /*0440*/  @!P0 BRA `(.L_x_7) ;  /* 0x00000004003c8947 */ /* 0x000fea0003800000 */
[C---:B------:R-:W-:Y:S02]  /*0450*/  FSETP.NEU.FTZ.AND P2, PT, |R0|.reuse, +INF , PT ;  /* 0x7f8000000000780b */ /* 0x040fe40003f5d200 */
[----:B------:R-:W-:Y:S02]  /*0460*/  FSETP.NEU.FTZ.AND P1, PT, |R3|, +INF , PT ;  /* 0x7f8000000300780b */ /* 0x000fe40003f3d200 */
[----:B------:R-:W-:-:S11]  /*0470*/  FSETP.NEU.FTZ.AND P0, PT, |R0|, +INF , PT ;  /* 0x7f8000000000780b */ /* 0x000fd60003f1d200 */
[----:B------:R-:W-:Y:S05]  /*0480*/  @!P1 BRA !P2, `(.L_x_7) ;  /* 0x00000004002c9947 */ /* 0x000fea0005000000 */
[----:B------:R-:W-:-:S04]  /*0490*/  LOP3.LUT P2, RZ, R0, 0x7fffffff, RZ, 0xc0, !PT ;  /* 0x7fffffff00ff7812 */ /* 0x000fc8000784c0ff */
[----:B------:R-:W-:-:S13]  /*04a0*/  PLOP3.LUT P1, PT, P1, P2, PT, 0x2f, 0xf2 ;  /* 0x0000000000f2781c */ /* 0x000fda0000f24577 */
[----:B------:R-:W-:Y:S05]  /*04b0*/  @P1 BRA `(.L_x_8) ;  /* 0x0000000400181947 */ /* 0x000fea0003800000 */
[----:B------:R-:W-:-:S04]  /*04c0*/  LOP3.LUT P1, RZ, R3, 0x7fffffff, RZ, 0xc0, !PT ;  /* 0x7fffffff03ff7812 */ /* 0x000fc8000782c0ff */
[----:B------:R-:W-:-:S13]  /*04d0*/  PLOP3.LUT P0, PT, P0, P1, PT, 0x2f, 0xf2 ;  /* 0x0000000000f2781c */ /* 0x000fda0000702577 */
[----:B------:R-:W-:Y:S05]  /*04e0*/  @P0 BRA `(.L_x_9) ;  /* 0x0000000400000947 */ /* 0x000fea0003800000 */
[----:B------:R-:W-:Y:S02]  /*04f0*/  ISETP.GE.AND P0, PT, R6, RZ, PT ;  /* 0x000000ff0600720c */ /* 0x000fe40003f06270 */
[----:B------:R-:W-:-:S11]  /*0500*/  ISETP.GE.AND P1, PT, R7, RZ, PT ;  /* 0x000000ff0700720c */ /* 0x000fd60003f26270 */
[----:B------:R-:W-:Y:S02]  /*0510*/  @P0 IMAD.MOV.U32 R5, RZ, RZ, RZ ;  /* 0x000000ffff050224 */ /* 0x000fe400078e00ff */
[----:B------:R-:W-:Y:S01]  /*0520*/  @!P0 FFMA R0, R0, 1.84467440737095516160e+19, RZ ;  /* 0x5f80000000008823 */ /* 0x000fe200000000ff */
[----:B------:R-:W-:Y:S02]  /*0530*/  @!P0 IMAD.MOV.U32 R5, RZ, RZ, -0x40 ;  /* 0xffffffc0ff058424 */ /* 0x000fe400078e00ff */
[----:B------:R-:W-:Y:S02]  /*0540*/  @!P1 FFMA R3, R3, 1.84467440737095516160e+19, RZ ;  /* 0x5f80000003039823 */ /* 0x000fe400000000ff */
[----:B------:R-:W-:-:S07]  /*0550*/  @!P1 VIADD R5, R5, 0x40 ;  /* 0x0000004005059836 */ /* 0x000fce0000000000 */
.L_x_5:
[----:B------:R-:W-:Y:S01]  /*0560*/  LEA R6, R10, 0xc0800000, 0x17 ;  /* 0xc08000000a067811 */ /* 0x000fe200078eb8ff */
[----:B------:R-:W-:Y:S04]  /*0570*/  BSSY.RECONVERGENT B2, `(.L_x_10) ;  /* 0x0000036000027945 */ /* 0x000fe80003800200 */
[----:B------:R-:W-:Y:S02]  /*0580*/  IMAD.IADD R6, R3, 0x1, -R6 ;  /* 0x0000000103067824 */ /* 0x000fe400078e0a06 */
[----:B------:R-:W-:Y:S02]  /*0590*/  VIADD R3, R8, 0xffffff81 ;  /* 0xffffff8108037836 */ /* 0x000fe40000000000 */
[----:B------:R0:W1:Y:S01]  /*05a0*/  MUFU.RCP R7, R6 ;  /* 0x0000000600077308 */ /* 0x0000620000001000 */
[----:B------:R-:W-:Y:S01]  /*05b0*/  FADD.FTZ R9, -R6, -RZ ;  /* 0x800000ff06097221 */ /* 0x000fe20000010100 */
[C---:B------:R-:W-:Y:S01]  /*05c0*/  IMAD R0, R3.reuse, -0x800000, R0 ;  /* 0xff80000003007824 */ /* 0x040fe200078e0200 */
[----:B0-----:R-:W-:-:S05]  /*05d0*/  IADD3 R6, PT, PT, R3, 0x7f, -R10 ;  /* 0x0000007f03067810 */ /* 0x001fca0007ffe80a */
[----:B------:R-:W-:Y:S02]  /*05e0*/  IMAD.IADD R6, R6, 0x1, R5 ;  /* 0x0000000106067824 */ /* 0x000fe400078e0205 */
[----:B-1----:R-:W-:-:S04]  /*05f0*/  FFMA R8, R7, R9, 1 ;  /* 0x3f80000007087423 */ /* 0x002fc80000000009 */
[----:B------:R-:W-:-:S04]  /*0600*/  FFMA R12, R7, R8, R7 ;  /* 0x00000008070c7223 */ /* 0x000fc80000000007 */
[----:B------:R-:W-:-:S04]  /*0610*/  FFMA R7, R0, R12, RZ ;  /* 0x0000000c00077223 */ /* 0x000fc800000000ff */
[----:B------:R-:W-:-:S04]  /*0620*/  FFMA R8, R9, R7, R0 ;  /* 0x0000000709087223 */ /* 0x000fc80000000000 */
[----:B------:R-:W-:-:S04]  /*0630*/  FFMA R7, R12, R8, R7 ;  /* 0x000000080c077223 */ /* 0x000fc80000000007 */
[----:B------:R-:W-:-:S04]  /*0640*/  FFMA R8, R9, R7, R0 ;  /* 0x0000000709087223 */ /* 0x000fc80000000000 */
[----:B------:R-:W-:-:S05]  /*0650*/  FFMA R0, R12, R8, R7 ;  /* 0x000000080c007223 */ /* 0x000fca0000000007 */
[----:B------:R-:W-:-:S04]  /*0660*/  SHF.R.U32.HI R3, RZ, 0x17, R0 ;  /* 0x00000017ff037819 */ /* 0x000fc80000011600 */
[----:B------:R-:W-:-:S05]  /*0670*/  LOP3.LUT R3, R3, 0xff, RZ, 0xc0, !PT ;  /* 0x000000ff03037812 */ /* 0x000fca00078ec0ff */
[----:B------:R-:W-:-:S04]  /*0680*/  IMAD.IADD R9, R3, 0x1, R6 ;  /* 0x0000000103097824 */ /* 0x000fc800078e0206 */
[----:B------:R-:W-:-:S05]  /*0690*/  VIADD R3, R9, 0xffffffff ;  /* 0xffffffff09037836 */ /* 0x000fca0000000000 */
[----:B------:R-:W-:-:S13]  /*06a0*/  ISETP.GE.U32.AND P0, PT, R3, 0xfe, PT ;  /* 0x000000fe0300780c */ /* 0x000fda0003f06070 */
[----:B------:R-:W-:Y:S05]  /*06b0*/  @!P0 BRA `(.L_x_11) ;  /* 0x0000000000808947 */ /* 0x000fea0003800000 */
[----:B------:R-:W-:-:S13]  /*06c0*/  ISETP.GT.AND P0, PT, R9, 0xfe, PT ;  /* 0x000000fe0900780c */ /* 0x000fda0003f04270 */
[----:B------:R-:W-:Y:S05]  /*06d0*/  @P0 BRA `(.L_x_12) ;  /* 0x00000000006c0947 */ /* 0x000fea0003800000 */
[----:B------:R-:W-:-:S13]  /*06e0*/  ISETP.GE.AND P0, PT, R9, 0x1, PT ;  /* 0x000000010900780c */ /* 0x000fda0003f06270 */
[----:B------:R-:W-:Y:S05]  /*06f0*/  @P0 BRA `(.L_x_13) ;  /* 0x0000000000740947 */ /* 0x000fea0003800000 */
[----:B------:R-:W-:Y:S02]  /*0700*/  ISETP.GE.AND P0, PT, R9, -0x18, PT ;  /* 0xffffffe80900780c */ /* 0x000fe40003f06270 */
[----:B------:R-:W-:-:S11]  /*0710*/  LOP3.LUT R0, R0, 0x80000000, RZ, 0xc0, !PT ;  /* 0x8000000000007812 */ /* 0x000fd600078ec0ff */
[----:B------:R-:W-:Y:S05]  /*0720*/  @!P0 BRA `(.L_x_13) ;  /* 0x0000000000688947 */ /* 0x000fea0003800000 */
[CCC-:B------:R-:W-:Y:S01]  /*0730*/  FFMA.RZ R3, R12.reuse, R8.reuse, R7.reuse ;  /* 0x000000080c037223 */ /* 0x1c0fe2000000c007 */
[CCC-:B------:R-:W-:Y:S01]  /*0740*/  FFMA.RM R6, R12.reuse, R8.reuse, R7.reuse ;  /* 0x000000080c067223 */ /* 0x1c0fe20000004007 */
[C---:B------:R-:W-:Y:S02]  /*0750*/  ISETP.NE.AND P2, PT, R9.reuse, RZ, PT ;  /* 0x000000ff0900720c */ /* 0x040fe40003f45270 */
[----:B------:R-:W-:Y:S02]  /*0760*/  ISETP.NE.AND P1, PT, R9, RZ, PT ;  /* 0x000000ff0900720c */ /* 0x000fe40003f25270 */
[----:B------:R-:W-:Y:S01]  /*0770*/  LOP3.LUT R5, R3, 0x7fffff, RZ, 0xc0, !PT ;  /* 0x007fffff03057812 */ /* 0x000fe200078ec0ff */
[----:B------:R-:W-:Y:S01]  /*0780*/  FFMA.RP R3, R12, R8, R7 ;  /* 0x000000080c037223 */ /* 0x000fe20000008007 */
[----:B------:R-:W-:Y:S02]  /*0790*/  VIADD R8, R9, 0x20 ;  /* 0x0000002009087836 */ /* 0x000fe40000000000 */
[----:B------:R-:W-:Y:S01]  /*07a0*/  LOP3.LUT R5, R5, 0x800000, RZ, 0xfc, !PT ;  /* 0x0080000005057812 */ /* 0x000fe200078efcff */
[----:B------:R-:W-:Y:S01]  /*07b0*/  IMAD.MOV R7, RZ, RZ, -R9 ;  /* 0x000000ffff077224 */ /* 0x000fe200078e0a09 */
[----:B------:R-:W-:-:S02]  /*07c0*/  FSETP.NEU.FTZ.AND P0, PT, R3, R6, PT ;  /* 0x000000060300720b */ /* 0x000fc40003f1d000 */
[----:B------:R-:W-:Y:S02]  /*07d0*/  SHF.L.U32 R8, R5, R8, RZ ;  /* 0x0000000805087219 */ /* 0x000fe400000006ff */
[----:B------:R-:W-:Y:S02]  /*07e0*/  SEL R6, R7, RZ, P2 ;  /* 0x000000ff07067207 */ /* 0x000fe40001000000 */
[----:B------:R-:W-:Y:S02]  /*07f0*/  ISETP.NE.AND P1, PT, R8, RZ, P1 ;  /* 0x000000ff0800720c */ /* 0x000fe40000f25270 */
[----:B------:R-:W-:Y:S02]  /*0800*/  SHF.R.U32.HI R6, RZ, R6, R5 ;  /* 0x00000006ff067219 */ /* 0x000fe40000011605 */
[----:B------:R-:W-:Y:S02]  /*0810*/  PLOP3.LUT P0, PT, P0, P1, PT, 0xf8, 0x8f ;  /* 0x00000000008f781c */ /* 0x000fe40000703f70 */
[----:B------:R-:W-:-:S02]  /*0820*/  SHF.R.U32.HI R8, RZ, 0x1, R6 ;  /* 0x00000001ff087819 */ /* 0x000fc40000011606 */
[----:B------:R-:W-:-:S04]  /*0830*/  SEL R3, RZ, 0x1, !P0 ;  /* 0x00000001ff037807 */ /* 0x000fc80004000000 */
[----:B------:R-:W-:-:S04]  /*0840*/  LOP3.LUT R3, R3, 0x1, R8, 0xf8, !PT ;  /* 0x0000000103037812 */ /* 0x000fc800078ef808 */
[----:B------:R-:W-:-:S05]  /*0850*/  LOP3.LUT R3, R3, R6, RZ, 0xc0, !PT ;  /* 0x0000000603037212 */ /* 0x000fca00078ec0ff */
[----:B------:R-:W-:-:S05]  /*0860*/  IMAD.IADD R3, R8, 0x1, R3 ;  /* 0x0000000108037824 */ /* 0x000fca00078e0203 */
[----:B------:R-:W-:Y:S01]  /*0870*/  LOP3.LUT R0, R3, R0, RZ, 0xfc, !PT ;  /* 0x0000000003007212 */ /* 0x000fe200078efcff */
[----:B------:R-:W-:Y:S06]  /*0880*/  BRA `(.L_x_13) ;  /* 0x0000000000107947 */ /* 0x000fec0003800000 */
.L_x_12:
[----:B------:R-:W-:-:S04]  /*0890*/  LOP3.LUT R0, R0, 0x80000000, RZ, 0xc0, !PT ;  /* 0x8000000000007812 */ /* 0x000fc800078ec0ff */
[----:B------:R-:W-:Y:S01]  /*08a0*/  LOP3.LUT R0, R0, 0x7f800000, RZ, 0xfc, !PT ;  /* 0x7f80000000007812 */ /* 0x000fe200078efcff */
[----:B------:R-:W-:Y:S06]  /*08b0*/  BRA `(.L_x_13) ;  /* 0x0000000000047947 */ /* 0x000fec0003800000 */
.L_x_11:
[----:B------:R-:W-:-:S07]  /*08c0*/  IMAD R0, R6, 0x800000, R0 ;  /* 0x0080000006007824 */ /* 0x000fce00078e0200 */
.L_x_13:
[----:B------:R-:W-:Y:S05]  /*08d0*/  BSYNC.RECONVERGENT B2 ;  /* 0x0000000000027941 */ /* 0x000fea0003800200 */
.L_x_10:
[----:B------:R-:W-:Y:S05]  /*08e0*/  BRA `(.L_x_14) ;  /* 0x0000000000207947 */ /* 0x000fea0003800000 */
.L_x_9:
[----:B------:R-:W-:-:S04]  /*08f0*/  LOP3.LUT R0, R3, 0x80000000, R0, 0x48, !PT ;  /* 0x8000000003007812 */ /* 0x000fc800078e4800 */
[----:B------:R-:W-:Y:S01]  /*0900*/  LOP3.LUT R0, R0, 0x7f800000, RZ, 0xfc, !PT ;  /* 0x7f80000000007812 */ /* 0x000fe200078efcff */
[----:B------:R-:W-:Y:S06]  /*0910*/  BRA `(.L_x_14) ;  /* 0x0000000000147947 */ /* 0x000fec0003800000 */
.L_x_8:
[----:B------:R-:W-:Y:S01]  /*0920*/  LOP3.LUT R0, R3, 0x80000000, R0, 0x48, !PT ;  /* 0x8000000003007812 */ /* 0x000fe200078e4800 */
[----:B------:R-:W-:Y:S06]  /*0930*/  BRA `(.L_x_14) ;  /* 0x00000000000c7947 */ /* 0x000fec0003800000 */
.L_x_7:
[----:B------:R-:W0:Y:S01]  /*0940*/  MUFU.RSQ R0, -QNAN ;  /* 0xffc0000000007908 */ /* 0x000e220000001400 */
[----:B------:R-:W-:Y:S05]  /*0950*/  BRA `(.L_x_14) ;  /* 0x0000000000047947 */ /* 0x000fea0003800000 */
.L_x_6:
[----:B------:R-:W-:-:S07]  /*0960*/  FADD.FTZ R0, R0, R3 ;  /* 0x0000000300007221 */ /* 0x000fce0000010000 */
.L_x_14:
[----:B------:R-:W-:Y:S05]  /*0970*/  BSYNC.RECONVERGENT B1 ;  /* 0x0000000000017941 */ /* 0x000fea0003800200 */
.L_x_4:
[----:B------:R-:W-:-:S04]  /*0980*/  IMAD.MOV.U32 R5, RZ, RZ, 0x0 ;  /* 0x00000000ff057424 */ /* 0x000fc800078e00ff */
[----:B0-----:R-:W-:Y:S05]  /*0990*/  RET.REL.NODEC R4 `(_Z17cce_loss_backwardPKfS0_Pfii) ;  /* 0xfffffff404987950 */ /* 0x001fea0003c3ffff */
.L_x_15:
[----:B------:R-:W-:-:S00]  /*09a0*/  BRA `(.L_x_15) ;  /* 0xfffffffc00fc7947 */ /* 0x000fc0000383ffff */
[----:B------:R-:W-:-:S00]  /*09b0*/  NOP ;  /* 0x0000000000007918 */ /* 0x000fc00000000000 */
        /* <DEDUP_REMOVED lines=12> */
.L_x_71:


//--------------------- .text._Z15cce_loss_kernelPKfS0_Pfii --------------------------
	.section	.text._Z15cce_loss_kernelPKfS0_Pfii,"ax",@progbits
	.align	128
        .global         _Z15cce_loss_kernelPKfS0_Pfii
        .type           _Z15cce_loss_kernelPKfS0_Pfii,@function
        .size           _Z15cce_loss_kernelPKfS0_Pfii,(.L_x_76 - _Z15cce_loss_kernelPKfS0_Pfii)
        .other          _Z15cce_loss_kernelPKfS0_Pfii,@"STO_CUDA_ENTRY STV_DEFAULT"
_Z15cce_loss_kernelPKfS0_Pfii:
.text._Z15cce_loss_kernelPKfS0_Pfii:
[----:B------:R-:W-:Y:S01]  /*0000*/  LDC R1, c[0x0][0x37c] ;  /* 0x0000df00ff017b82 */ /* 0x000fe20000000800 */
[----:B------:R-:W0:Y:S07]  /*0010*/  S2R R0, SR_TID.X ;  /* 0x0000000000007919 */ /* 0x000e2e0000002100 */
[----:B------:R-:W0:Y:S01]  /*0020*/  S2UR UR4, SR_CTAID.X ;  /* 0x00000000000479c3 */ /* 0x000e220000002500 */
[----:B------:R-:W1:Y:S01]  /*0030*/  LDCU.64 UR6, c[0x0][0x358] ;  /* 0x00006b00ff0677ac */ /* 0x000e620008000a00 */
[----:B------:R-:W-:Y:S01]  /*0040*/  BSSY.RECONVERGENT B0, `(.L_x_16) ;  /* 0x0000113000007945 */ /* 0x000fe20003800200 */
[----:B------:R-:W-:-:S05]  /*0050*/  HFMA2 R22, -RZ, RZ, 0, 0 ;  /* 0x00000000ff167431 */ /* 0x000fca00000001ff */
[----:B------:R-:W0:Y:S08]  /*0060*/  LDC R9, c[0x0][0x360] ;  /* 0x0000d800ff097b82 */ /* 0x000e300000000800 */
[----:B------:R-:W2:Y:S01]  /*0070*/  LDC.64 R2, c[0x0][0x398] ;  /* 0x0000e600ff027b82 */ /* 0x000ea20000000a00 */
[----:B0-----:R-:W-:Y:S01]  /*0080*/  IMAD R10, R9, UR4, R0 ;  /* 0x00000004090a7c24 */ /* 0x001fe2000f8e0200 */
[----:B--2---:R-:W-:-:S04]  /*0090*/  ISETP.GE.AND P0, PT, R3, 0x1, PT ;  /* 0x000000010300780c */ /* 0x004fc80003f06270 */
[----:B------:R-:W-:-:S13]  /*00a0*/  ISETP.GE.OR P0, PT, R10, R2, !P0 ;  /* 0x000000020a00720c */ /* 0x000fda0004706670 */
[----:B-1----:R-:W-:Y:S05]  /*00b0*/  @P0 BRA `(.L_x_17) ;  /* 0x00000010002c0947 */ /* 0x002fea0003800000 */
[----:B------:R-:W0:Y:S01]  /*00c0*/  LDCU UR4, c[0x0][0x370] ;  /* 0x00006e00ff0477ac */ /* 0x000e220008000800 */
[C---:B------:R-:W-:Y:S02]  /*00d0*/  LOP3.LUT R8, R3.reuse, 0x7ffffffc, RZ, 0xc0, !PT ;  /* 0x7ffffffc03087812 */ /* 0x040fe400078ec0ff */
[----:B------:R-:W-:Y:S02]  /*00e0*/  LOP3.LUT R25, R3, 0x3, RZ, 0xc0, !PT ;  /* 0x0000000303197812 */ /* 0x000fe400078ec0ff */
[----:B------:R-:W-:Y:S01]  /*00f0*/  MOV R22, RZ ;  /* 0x000000ff00167202 */ /* 0x000fe20000000f00 */
[----:B------:R-:W-:Y:S02]  /*0100*/  IMAD.MOV R12, RZ, RZ, -R8 ;  /* 0x000000ffff0c7224 */ /* 0x000fe400078e0a08 */
[----:B0-----:R-:W-:-:S07]  /*0110*/  IMAD R11, R9, UR4, RZ ;  /* 0x00000004090b7c24 */ /* 0x001fce000f8e02ff */
.L_x_22:
[----:B------:R-:W0:Y:S01]  /*0120*/  LDC.64 R4, c[0x0][0x398] ;  /* 0x0000e600ff047b82 */ /* 0x000e220000000a00 */
[----:B------:R-:W-:Y:S02]  /*0130*/  MOV R2, RZ ;  /* 0x000000ff00027202 */ /* 0x000fe40000000f00 */
[----:B0-----:R-:W-:Y:S01]  /*0140*/  ISETP.GE.U32.AND P1, PT, R5, 0x4, PT ;  /* 0x000000040500780c */ /* 0x001fe20003f26070 */
[----:B------:R-:W-:Y:S01]  /*0150*/  IMAD R13, R10, R5, RZ ;  /* 0x000000050a0d7224 */ /* 0x000fe200078e02ff */
[----:B------:R-:W-:-:S04]  /*0160*/  IADD3 R10, PT, PT, R11, R10, RZ ;  /* 0x0000000a0b0a7210 */ /* 0x000fc80007ffe0ff */
[----:B------:R-:W-:Y:S02]  /*0170*/  ISETP.GE.AND P0, PT, R10, R4, PT ;  /* 0x000000040a00720c */ /* 0x000fe40003f06270 */
[----:B------:R-:W-:-:S05]  /*0180*/  SHF.R.S32.HI R4, RZ, 0x1f, R13 ;  /* 0x0000001fff047819 */ /* 0x000fca000001140d */
[----:B------:R-:W-:Y:S06]  /*0190*/  @!P1 BRA `(.L_x_18) ;  /* 0x0000000800209947 */ /* 0x000fec0003800000 */
[----:B------:R-:W0:Y:S01]  /*01a0*/  LDCU.128 UR8, c[0x0][0x380] ;  /* 0x00007000ff0877ac */ /* 0x000e220008000c00 */
[C---:B------:R-:W-:Y:S01]  /*01b0*/  IMAD.SHL.U32 R6, R13.reuse, 0x4, RZ ;  /* 0x000000040d067824 */ /* 0x040fe200078e00ff */
[----:B------:R-:W-:Y:S02]  /*01c0*/  SHF.L.U64.HI R7, R13, 0x2, R4 ;  /* 0x000000020d077819 */ /* 0x000fe40000010204 */
[----:B------:R-:W-:Y:S02]  /*01d0*/  MOV R14, R12 ;  /* 0x0000000c000e7202 */ /* 0x000fe40000000f00 */
[C---:B0-----:R-:W-:Y:S02]  /*01e0*/  IADD3 R2, P1, PT, R6.reuse, UR8, RZ ;  /* 0x0000000806027c10 */ /* 0x041fe4000ff3e0ff */
[----:B------:R-:W-:Y:S02]  /*01f0*/  IADD3 R6, P3, PT, R6, UR10, RZ ;  /* 0x0000000a06067c10 */ /* 0x000fe4000ff7e0ff */
[----:B------:R-:W-:-:S02]  /*0200*/  IADD3 R2, P2, PT, R2, 0x8, RZ ;  /* 0x0000000802027810 */ /* 0x000fc40007f5e0ff */
[----:B------:R-:W-:Y:S02]  /*0210*/  IADD3 R6, P4, PT, R6, 0x8, RZ ;  /* 0x0000000806067810 */ /* 0x000fe40007f9e0ff */
[--C-:B------:R-:W-:Y:S02]  /*0220*/  IADD3.X R3, PT, PT, RZ, UR9, R7.reuse, P2, P1 ;  /* 0x00000009ff037c10 */ /* 0x100fe400097e2407 */
[----:B------:R-:W-:-:S09]  /*0230*/  IADD3.X R7, PT, PT, RZ, UR11, R7, P4, P3 ;  /* 0x0000000bff077c10 */ /* 0x000fd2000a7e6407 */
.L_x_19:
[----:B------:R-:W2:Y:S04]  /*0240*/  LDG.E.CONSTANT R15, desc[UR6][R6.64+-0x8] ;  /* 0xfffff806060f7981 */ /* 0x000ea8000c1e9900 */
[----:B------:R-:W3:Y:S04]  /*0250*/  LDG.E.CONSTANT R18, desc[UR6][R6.64+-0x4] ;  /* 0xfffffc0606127981 */ /* 0x000ee8000c1e9900 */
[----:B------:R-:W4:Y:S04]  /*0260*/  LDG.E.CONSTANT R23, desc[UR6][R2.64+-0x8] ;  /* 0xfffff80602177981 */ /* 0x000f28000c1e9900 */
[----:B------:R-:W5:Y:S04]  /*0270*/  LDG.E.CONSTANT R19, desc[UR6][R6.64] ;  /* 0x0000000606137981 */ /* 0x000f68000c1e9900 */
[----:B------:R-:W5:Y:S04]  /*0280*/  LDG.E.CONSTANT R17, desc[UR6][R2.64+-0x4] ;  /* 0xfffffc0602117981 */ /* 0x000f68000c1e9900 */
[----:B------:R-:W5:Y:S01]  /*0290*/  LDG.E.CONSTANT R16, desc[UR6][R6.64+0x4] ;  /* 0x0000040606107981 */ /* 0x000f62000c1e9900 */
[----:B--2---:R-:W-:-:S04]  /*02a0*/  FMNMX R15, R15, 1.0000000116860974231e-07, !PT ;  /* 0x33d6bf950f0f7809 */ /* 0x004fc80007800000 */
[----:B------:R-:W-:-:S04]  /*02b0*/  FMNMX R27, R15, 0.99999988079071044922, PT ;  /* 0x3f7ffffe0f1b7809 */ /* 0x000fc80003800000 */
[----:B------:R-:W-:Y:S01]  /*02c0*/  FSETP.GEU.AND P1, PT, R27, 1.175494350822287508e-38, PT ;  /* 0x008000001b00780b */ /* 0x000fe20003f2e000 */
[----:B------:R-:W-:-:S12]  /*02d0*/  HFMA2 R15, -RZ, RZ, 1.5048828125, 33.21875 ;  /* 0x3e055027ff0f7431 */ /* 0x000fd800000001ff */
[----:B------:R-:W-:-:S05]  /*02e0*/  @!P1 FMUL R27, R27, 8388608 ;  /* 0x4b0000001b1b9820 */ /* 0x000fca0000400000 */
[----:B------:R-:W-:-:S04]  /*02f0*/  IADD3 R20, PT, PT, R27, -0x3f2aaaab, RZ ;  /* 0xc0d555551b147810 */ /* 0x000fc80007ffe0ff */
[----:B------:R-:W-:-:S05]  /*0300*/  LOP3.LUT R20, R20, 0xff800000, RZ, 0xc0, !PT ;  /* 0xff80000014147812 */ /* 0x000fca00078ec0ff */
[----:B------:R-:W-:-:S04]  /*0310*/  IMAD.IADD R24, R27, 0x1, -R20 ;  /* 0x000000011b187824 */ /* 0x000fc800078e0a14 */
[----:B------:R-:W-:-:S04]  /*0320*/  FADD R24, R24, -1 ;  /* 0xbf80000018187421 */ /* 0x000fc80000000000 */
[----:B------:R-:W-:-:S04]  /*0330*/  FFMA R21, R24, -R15, 0.14084610342979431152 ;  /* 0x3e1039f618157423 */ /* 0x000fc8000000080f */
[----:B------:R-:W-:-:S04]  /*0340*/  FFMA R21, R24, R21, -0.12148627638816833496 ;  /* 0xbdf8cdcc18157423 */ /* 0x000fc80000000015 */
[----:B------:R-:W-:-:S04]  /*0350*/  FFMA R21, R24, R21, 0.13980610668659210205 ;  /* 0x3e0f295518157423 */ /* 0x000fc80000000015 */
[----:B------:R-:W-:-:S04]  /*0360*/  FFMA R21, R24, R21, -0.16684235632419586182 ;  /* 0xbe2ad8b918157423 */ /* 0x000fc80000000015 */
[----:B------:R-:W-:-:S04]  /*0370*/  FFMA R21, R24, R21, 0.20012299716472625732 ;  /* 0x3e4ced0b18157423 */ /* 0x000fc80000000015 */
[----:B------:R-:W-:-:S04]  /*0380*/  FFMA R21, R24, R21, -0.24999669194221496582 ;  /* 0xbe7fff2218157423 */ /* 0x000fc80000000015 */
[----:B------:R-:W-:Y:S01]  /*0390*/  FFMA R21, R24, R21, 0.33333182334899902344 ;  /* 0x3eaaaa7818157423 */ /* 0x000fe20000000015 */
[----:B---3--:R-:W-:-:S03]  /*03a0*/  FMNMX R18, R18, 1.0000000116860974231e-07, !PT ;  /* 0x33d6bf9512127809 */ /* 0x008fc60007800000 */
[----:B------:R-:W-:-:S04]  /*03b0*/  FFMA R21, R24, R21, -0.5 ;  /* 0xbf00000018157423 */ /* 0x000fc80000000015 */
[----:B------:R-:W-:Y:S01]  /*03c0*/  FMUL R29, R24, R21 ;  /* 0x00000015181d7220 */ /* 0x000fe20000400000 */
[----:B------:R-:W-:-:S04]  /*03d0*/  FMNMX R21, R18, 0.99999988079071044922, PT ;  /* 0x3f7ffffe12157809 */ /* 0x000fc80003800000 */
[----:B------:R-:W-:Y:S01]  /*03e0*/  FSETP.GEU.AND P3, PT, R21, 1.175494350822287508e-38, PT ;  /* 0x008000001500780b */ /* 0x000fe20003f6e000 */
[----:B------:R-:W-:Y:S01]  /*03f0*/  FFMA R24, R24, R29, R24 ;  /* 0x0000001d18187223 */ /* 0x000fe20000000018 */
[----:B------:R-:W-:Y:S02]  /*0400*/  I2FP.F32.S32 R29, R20 ;  /* 0x00000014001d7245 */ /* 0x000fe40000201400 */
[----:B------:R-:W-:Y:S02]  /*0410*/  FSEL R18, RZ, -23, P1 ;  /* 0xc1b80000ff127808 */ /* 0x000fe40000800000 */
[----:B------:R-:W-:-:S03]  /*0420*/  ISETP.GT.U32.AND P1, PT, R27, 0x7f7fffff, PT ;  /* 0x7f7fffff1b00780c */ /* 0x000fc60003f24070 */
[----:B------:R-:W-:-:S04]  /*0430*/  FFMA R18, R29, 1.1920928955078125e-07, R18 ;  /* 0x340000001d127823 */ /* 0x000fc80000000012 */
[----:B------:R-:W-:Y:S01]  /*0440*/  @!P3 FMUL R21, R21, 8388608 ;  /* 0x4b0000001515b820 */ /* 0x000fe20000400000 */
[----:B------:R-:W-:Y:S01]  /*0450*/  FFMA R24, R18, 0.69314718246459960938, R24 ;  /* 0x3f31721812187823 */ /* 0x000fe20000000018 */
[----:B------:R-:W-:Y:S02]  /*0460*/  MOV R18, 0x7f800000 ;  /* 0x7f80000000127802 */ /* 0x000fe40000000f00 */
[----:B------:R-:W-:Y:S01]  /*0470*/  VIADD R20, R21, 0xc0d55555 ;  /* 0xc0d5555515147836 */ /* 0x000fe20000000000 */
[C---:B------:R-:W-:Y:S02]  /*0480*/  FSETP.NEU.AND P2, PT, R27.reuse, RZ, PT ;  /* 0x000000ff1b00720b */ /* 0x040fe40003f4d000 */
[----:B------:R-:W-:Y:S02]  /*0490*/  @P1 FFMA R24, R27, R18, +INF ;  /* 0x7f8000001b181423 */ /* 0x000fe40000000012 */
[----:B------:R-:W-:-:S03]  /*04a0*/  LOP3.LUT R20, R20, 0xff800000, RZ, 0xc0, !PT ;  /* 0xff80000014147812 */ /* 0x000fc600078ec0ff */
[----:B------:R-:W-:Y:S02]  /*04b0*/  FSEL R24, R24, -INF , P2 ;  /* 0xff80000018187808 */ /* 0x000fe40001000000 */
[----:B------:R-:W-:-:S03]  /*04c0*/  IADD3 R27, PT, PT, R21, -R20, RZ ;  /* 0x80000014151b7210 */ /* 0x000fc60007ffe0ff */
[----:B----4-:R-:W-:Y:S02]  /*04d0*/  FFMA R26, -R23, R24, R22 ;  /* 0x00000018171a7223 */ /* 0x010fe40000000116 */
[----:B------:R-:W-:-:S04]  /*04e0*/  FADD R22, R27, -1 ;  /* 0xbf8000001b167421 */ /* 0x000fc80000000000 */
[----:B------:R-:W-:-:S04]  /*04f0*/  FFMA R23, R22, -R15, 0.14084610342979431152 ;  /* 0x3e1039f616177423 */ /* 0x000fc8000000080f */
[----:B------:R-:W-:-:S04]  /*0500*/  FFMA R23, R22, R23, -0.12148627638816833496 ;  /* 0xbdf8cdcc16177423 */ /* 0x000fc80000000017 */
[----:B------:R-:W-:-:S04]  /*0510*/  FFMA R23, R22, R23, 0.13980610668659210205 ;  /* 0x3e0f295516177423 */ /* 0x000fc80000000017 */
[----:B------:R-:W-:-:S04]  /*0520*/  FFMA R23, R22, R23, -0.16684235632419586182 ;  /* 0xbe2ad8b916177423 */ /* 0x000fc80000000017 */
[----:B------:R-:W-:-:S04]  /*0530*/  FFMA R23, R22, R23, 0.20012299716472625732 ;  /* 0x3e4ced0b16177423 */ /* 0x000fc80000000017 */
[----:B------:R-:W-:-:S04]  /*0540*/  FFMA R23, R22, R23, -0.24999669194221496582 ;  /* 0xbe7fff2216177423 */ /* 0x000fc80000000017 */
[----:B------:R-:W-:-:S04]  /*0550*/  FFMA R23, R22, R23, 0.33333182334899902344 ;  /* 0x3eaaaa7816177423 */ /* 0x000fc80000000017 */
[----:B------:R-:W-:-:S04]  /*0560*/  FFMA R23, R22, R23, -0.5 ;  /* 0xbf00000016177423 */ /* 0x000fc80000000017 */
[C---:B------:R-:W-:Y:S01]  /*0570*/  FMUL R23, R22.reuse, R23 ;  /* 0x0000001716177220 */ /* 0x040fe20000400000 */
[----:B------:R-:W-:Y:S02]  /*0580*/  I2FP.F32.S32 R27, R20 ;  /* 0x00000014001b7245 */ /* 0x000fe40000201400 */
[----:B------:R-:W2:Y:S01]  /*0590*/  LDG.E.CONSTANT R20, desc[UR6][R2.64] ;  /* 0x0000000602147981 */ /* 0x000ea2000c1e9900 */
[----:B------:R-:W-:Y:S01]  /*05a0*/  FFMA R23, R22, R23, R22 ;  /* 0x0000001716177223 */ /* 0x000fe20000000016 */
[----:B------:R-:W-:-:S05]  /*05b0*/  FSEL R22, RZ, -23, P3 ;  /* 0xc1b80000ff167808 */ /* 0x000fca0001800000 */
[----:B------:R-:W-:Y:S02]  /*05c0*/  FFMA R24, R27, 1.1920928955078125e-07, R22 ;  /* 0x340000001b187823 */ /* 0x000fe40000000016 */
[----:B------:R0:W3:Y:S01]  /*05d0*/  LDG.E.CONSTANT R22, desc[UR6][R2.64+0x4] ;  /* 0x0000040602167981 */ /* 0x0000e2000c1e9900 */
[----:B-----5:R-:W-:-:S04]  /*05e0*/  FMNMX R19, R19, 1.0000000116860974231e-07, !PT ;  /* 0x33d6bf9513137809 */ /* 0x020fc80007800000 */
[----:B------:R-:W-:-:S04]  /*05f0*/  FMNMX R19, R19, 0.99999988079071044922, PT ;  /* 0x3f7ffffe13137809 */ /* 0x000fc80003800000 */
[----:B------:R-:W-:Y:S02]  /*0600*/  FSETP.GEU.AND P3, PT, R19, 1.175494350822287508e-38, PT ;  /* 0x008000001300780b */ /* 0x000fe40003f6e000 */
[C---:B------:R-:W-:Y:S01]  /*0610*/  ISETP.GT.U32.AND P1, PT, R21.reuse, 0x7f7fffff, PT ;  /* 0x7f7fffff1500780c */ /* 0x040fe20003f24070 */
[----:B------:R-:W-:Y:S01]  /*0620*/  FFMA R23, R24, 0.69314718246459960938, R23 ;  /* 0x3f31721818177823 */ /* 0x000fe20000000017 */
[----:B------:R-:W-:-:S09]  /*0630*/  FSETP.NEU.AND P2, PT, R21, RZ, PT ;  /* 0x000000ff1500720b */ /* 0x000fd20003f4d000 */
[----:B------:R-:W-:Y:S02]  /*0640*/  @!P3 FMUL R19, R19, 8388608 ;  /* 0x4b0000001313b820 */ /* 0x000fe40000400000 */
[----:B------:R-:W-:-:S03]  /*0650*/  @P1 FFMA R23, R21, R18, +INF ;  /* 0x7f80000015171423 */ /* 0x000fc60000000012 */
[----:B------:R-:W-:-:S04]  /*0660*/  IADD3 R24, PT, PT, R19, -0x3f2aaaab, RZ ;  /* 0xc0d5555513187810 */ /* 0x000fc80007ffe0ff */
[----:B------:R-:W-:Y:S02]  /*0670*/  LOP3.LUT R24, R24, 0xff800000, RZ, 0xc0, !PT ;  /* 0xff80000018187812 */ /* 0x000fe400078ec0ff */
[----:B------:R-:W-:-:S03]  /*0680*/  FSEL R23, R23, -INF , P2 ;  /* 0xff80000017177808 */ /* 0x000fc60001000000 */
[----:B------:R-:W-:Y:S02]  /*0690*/  IMAD.IADD R21, R19, 0x1, -R24 ;  /* 0x0000000113157824 */ /* 0x000fe400078e0a18 */
[----:B------:R-:W-:Y:S02]  /*06a0*/  FFMA R17, -R17, R23, R26 ;  /* 0x0000001711117223 */ /* 0x000fe4000000011a */
[----:B------:R-:W-:Y:S01]  /*06b0*/  FADD R26, R21, -1 ;  /* 0xbf800000151a7421 */ /* 0x000fe20000000000 */
[----:B------:R-:W-:-:S03]  /*06c0*/  FMNMX R16, R16, 1.0000000116860974231e-07, !PT ;  /* 0x33d6bf9510107809 */ /* 0x000fc60007800000 */
[----:B------:R-:W-:-:S04]  /*06d0*/  FFMA R21, R26, -R15, 0.14084610342979431152 ;  /* 0x3e1039f61a157423 */ /* 0x000fc8000000080f */
[----:B------:R-:W-:Y:S01]  /*06e0*/  FFMA R23, R26, R21, -0.12148627638816833496 ;  /* 0xbdf8cdcc1a177423 */ /* 0x000fe20000000015 */
[----:B------:R-:W-:-:S03]  /*06f0*/  FMNMX R21, R16, 0.99999988079071044922, PT ;  /* 0x3f7ffffe10157809 */ /* 0x000fc60003800000 */
[----:B------:R-:W-:Y:S01]  /*0700*/  FFMA R23, R26, R23, 0.13980610668659210205 ;  /* 0x3e0f29551a177423 */ /* 0x000fe20000000017 */
[----:B------:R-:W-:-:S03]  /*0710*/  FSETP.GEU.AND P4, PT, R21, 1.175494350822287508e-38, PT ;  /* 0x008000001500780b */ /* 0x000fc60003f8e000 */
[----:B------:R-:W-:-:S04]  /*0720*/  FFMA R23, R26, R23, -0.16684235632419586182 ;  /* 0xbe2ad8b91a177423 */ /* 0x000fc80000000017 */
[----:B------:R-:W-:-:S04]  /*0730*/  FFMA R23, R26, R23, 0.20012299716472625732 ;  /* 0x3e4ced0b1a177423 */ /* 0x000fc80000000017 */
[C---:B------:R-:W-:Y:S02]  /*0740*/  FFMA R23, R26.reuse, R23, -0.24999669194221496582 ;  /* 0xbe7fff221a177423 */ /* 0x040fe40000000017 */
[----:B------:R-:W-:Y:S02]  /*0750*/  @!P4 FMUL R21, R21, 8388608 ;  /* 0x4b0000001515c820 */ /* 0x000fe40000400000 */
[----:B------:R-:W-:-:S03]  /*0760*/  FFMA R23, R26, R23, 0.33333182334899902344 ;  /* 0x3eaaaa781a177423 */ /* 0x000fc60000000017 */
[----:B------:R-:W-:Y:S01]  /*0770*/  IADD3 R16, PT, PT, R21, -0x3f2aaaab, RZ ;  /* 0xc0d5555515107810 */ /* 0x000fe20007ffe0ff */
[----:B------:R-:W-:-:S03]  /*0780*/  FFMA R23, R26, R23, -0.5 ;  /* 0xbf0000001a177423 */ /* 0x000fc60000000017 */
[----:B------:R-:W-:Y:S01]  /*0790*/  LOP3.LUT R16, R16, 0xff800000, RZ, 0xc0, !PT ;  /* 0xff80000010107812 */ /* 0x000fe200078ec0ff */
[----:B------:R-:W-:-:S04]  /*07a0*/  FMUL R23, R26, R23 ;  /* 0x000000171a177220 */ /* 0x000fc80000400000 */
[----:B------:R-:W-:Y:S01]  /*07b0*/  FFMA R23, R26, R23, R26 ;  /* 0x000000171a177223 */ /* 0x000fe2000000001a */
[----:B------:R-:W-:-:S05]  /*07c0*/  IADD3 R26, PT, PT, R21, -R16, RZ ;  /* 0x80000010151a7210 */ /* 0x000fca0007ffe0ff */
[----:B------:R-:W-:-:S04]  /*07d0*/  FADD R26, R26, -1 ;  /* 0xbf8000001a1a7421 */ /* 0x000fc80000000000 */
[----:B------:R-:W-:-:S04]  /*07e0*/  FFMA R15, R26, -R15, 0.14084610342979431152 ;  /* 0x3e1039f61a0f7423 */ /* 0x000fc8000000080f */
[----:B------:R-:W-:-:S04]  /*07f0*/  FFMA R15, R26, R15, -0.12148627638816833496 ;  /* 0xbdf8cdcc1a0f7423 */ /* 0x000fc8000000000f */
[----:B------:R-:W-:-:S04]  /*0800*/  FFMA R15, R26, R15, 0.13980610668659210205 ;  /* 0x3e0f29551a0f7423 */ /* 0x000fc8000000000f */
[----:B------:R-:W-:-:S04]  /*0810*/  FFMA R15, R26, R15, -0.16684235632419586182 ;  /* 0xbe2ad8b91a0f7423 */ /* 0x000fc8000000000f */
[----:B------:R-:W-:Y:S01]  /*0820*/  FFMA R15, R26, R15, 0.20012299716472625732 ;  /* 0x3e4ced0b1a0f7423 */ /* 0x000fe2000000000f */
[----:B------:R-:W-:-:S03]  /*0830*/  I2FP.F32.S32 R27, R24 ;  /* 0x00000018001b7245 */ /* 0x000fc60000201400 */
[----:B------:R-:W-:Y:S01]  /*0840*/  FFMA R15, R26, R15, -0.24999669194221496582 ;  /* 0xbe7fff221a0f7423 */ /* 0x000fe2000000000f */
[----:B------:R-:W-:-:S03]  /*0850*/  FSEL R24, RZ, -23, P3 ;  /* 0xc1b80000ff187808 */ /* 0x000fc60001800000 */
[C---:B------:R-:W-:Y:S01]  /*0860*/  FFMA R15, R26.reuse, R15, 0.33333182334899902344 ;  /* 0x3eaaaa781a0f7423 */ /* 0x040fe2000000000f */
[----:B------:R-:W-:Y:S01]  /*0870*/  ISETP.GT.U32.AND P1, PT, R21, 0x7f7fffff, PT ;  /* 0x7f7fffff1500780c */ /* 0x000fe20003f24070 */
[----:B------:R-:W-:Y:S02]  /*0880*/  FFMA R24, R27, 1.1920928955078125e-07, R24 ;  /* 0x340000001b187823 */ /* 0x000fe40000000018 */
[C---:B------:R-:W-:Y:S01]  /*0890*/  FFMA R15, R26.reuse, R15, -0.5 ;  /* 0xbf0000001a0f7423 */ /* 0x040fe2000000000f */
[----:B------:R-:W-:Y:S02]  /*08a0*/  ISETP.GT.U32.AND P2, PT, R19, 0x7f7fffff, PT ;  /* 0x7f7fffff1300780c */ /* 0x000fe40003f44070 */
[----:B------:R-:W-:Y:S01]  /*08b0*/  I2FP.F32.S32 R27, R16 ;  /* 0x00000010001b7245 */ /* 0x000fe20000201400 */
[----:B------:R-:W-:Y:S01]  /*08c0*/  FMUL R15, R26, R15 ;  /* 0x0000000f1a0f7220 */ /* 0x000fe20000400000 */
[----:B------:R-:W-:Y:S01]  /*08d0*/  FSEL R16, RZ, -23, P4 ;  /* 0xc1b80000ff107808 */ /* 0x000fe20002000000 */
[----:B------:R-:W-:-:S02]  /*08e0*/  VIADD R14, R14, 0x4 ;  /* 0x000000040e0e7836 */ /* 0x000fc40000000000 */
[----:B------:R-:W-:Y:S02]  /*08f0*/  FFMA R15, R26, R15, R26 ;  /* 0x0000000f1a0f7223 */ /* 0x000fe4000000001a */
[----:B------:R-:W-:Y:S01]  /*0900*/  FFMA R16, R27, 1.1920928955078125e-07, R16 ;  /* 0x340000001b107823 */ /* 0x000fe20000000010 */
[----:B------:R-:W-:-:S03]  /*0910*/  FFMA R23, R24, 0.69314718246459960938, R23 ;  /* 0x3f31721818177823 */ /* 0x000fc60000000017 */
[----:B------:R-:W-:Y:S01]  /*0920*/  FFMA R15, R16, 0.69314718246459960938, R15 ;  /* 0x3f317218100f7823 */ /* 0x000fe2000000000f */
[-C--:B------:R-:W-:Y:S01]  /*0930*/  @P1 FFMA R15, R21, R18.reuse, +INF ;  /* 0x7f800000150f1423 */ /* 0x080fe20000000012 */
[----:B------:R-:W-:Y:S01]  /*0940*/  ISETP.NE.AND P1, PT, R14, RZ, PT ;  /* 0x000000ff0e00720c */ /* 0x000fe20003f25270 */
[C---:B------:R-:W-:Y:S01]  /*0950*/  @P2 FFMA R23, R19.reuse, R18, +INF ;  /* 0x7f80000013172423 */ /* 0x040fe20000000012 */
[----:B------:R-:W-:Y:S02]  /*0960*/  FSETP.NEU.AND P3, PT, R19, RZ, PT ;  /* 0x000000ff1300720b */ /* 0x000fe40003f6d000 */
[----:B------:R-:W-:Y:S02]  /*0970*/  FSETP.NEU.AND P2, PT, R21, RZ, PT ;  /* 0x000000ff1500720b */ /* 0x000fe40003f4d000 */
[----:B------:R-:W-:Y:S02]  /*0980*/  FSEL R23, R23, -INF , P3 ;  /* 0xff80000017177808 */ /* 0x000fe40001800000 */
[----:B------:R-:W-:-:S02]  /*0990*/  FSEL R15, R15, -INF , P2 ;  /* 0xff8000000f0f7808 */ /* 0x000fc40001000000 */
[----:B0-----:R-:W-:Y:S02]  /*09a0*/  IADD3 R2, P3, PT, R2, 0x10, RZ ;  /* 0x0000001002027810 */ /* 0x001fe40007f7e0ff */
[----:B------:R-:W-:Y:S02]  /*09b0*/  IADD3 R6, P4, PT, R6, 0x10, RZ ;  /* 0x0000001006067810 */ /* 0x000fe40007f9e0ff */
[----:B------:R-:W-:Y:S02]  /*09c0*/  IADD3.X R3, PT, PT, RZ, R3, RZ, P3, !PT ;  /* 0x00000003ff037210 */ /* 0x000fe40001ffe4ff */
[----:B------:R-:W-:Y:S01]  /*09d0*/  IADD3.X R7, PT, PT, RZ, R7, RZ, P4, !PT ;  /* 0x00000007ff077210 */ /* 0x000fe200027fe4ff */
[----:B--2---:R-:W-:-:S04]  /*09e0*/  FFMA R17, -R20, R23, R17 ;  /* 0x0000001714117223 */ /* 0x004fc80000000111 */
[----:B---3--:R-:W-:Y:S01]  /*09f0*/  FFMA R22, -R22, R15, R17 ;  /* 0x0000000f16167223 */ /* 0x008fe20000000111 */
[----:B------:R-:W-:Y:S06]  /*0a00*/  @P1 BRA `(.L_x_19) ;  /* 0xfffffff8000c1947 */ /* 0x000fec000383ffff */
[----:B------:R-:W-:-:S07]  /*0a10*/  IMAD.MOV.U32 R2, RZ, RZ, R8 ;  /* 0x000000ffff027224 */ /* 0x000fce00078e0008 */
.L_x_18:
[----:B------:R-:W-:-:S13]  /*0a20*/  ISETP.NE.AND P1, PT, R25, RZ, PT ;  /* 0x000000ff1900720c */ /* 0x000fda0003f25270 */
[----:B------:R-:W-:Y:S05]  /*0a30*/  @!P1 BRA `(.L_x_20) ;  /* 0x0000000400c89947 */ /* 0x000fea0003800000 */
[----:B------:R-:W-:Y:S02]  /*0a40*/  ISETP.NE.AND P2, PT, R25, 0x1, PT ;  /* 0x000000011900780c */ /* 0x000fe40003f45270 */
[----:B------:R-:W-:-:S11]  /*0a50*/  LOP3.LUT P1, RZ, R5, 0x1, RZ, 0xc0, !PT ;  /* 0x0000000105ff7812 */ /* 0x000fd6000782c0ff */
[----:B------:R-:W-:Y:S05]  /*0a60*/  @!P2 BRA `(.L_x_21) ;  /* 0x000000040018a947 */ /* 0x000fea0003800000 */
[----:B------:R-:W0:Y:S01]  /*0a70*/  LDCU.128 UR8, c[0x0][0x380] ;  /* 0x00007000ff0877ac */ /* 0x000e220008000c00 */
[----:B------:R-:W-:-:S04]  /*0a80*/  IADD3 R3, P2, PT, R13, R2, RZ ;  /* 0x000000020d037210 */ /* 0x000fc80007f5e0ff */
[----:B------:R-:W-:Y:S02]  /*0a90*/  IADD3.X R6, PT, PT, RZ, R4, RZ, P2, !PT ;  /* 0x00000004ff067210 */ /* 0x000fe400017fe4ff */
[C---:B------:R-:W-:Y:S02]  /*0aa0*/  SHF.L.U32 R14, R3.reuse, 0x2, RZ ;  /* 0x00000002030e7819 */ /* 0x040fe400000006ff */
[----:B------:R-:W-:Y:S02]  /*0ab0*/  SHF.L.U64.HI R3, R3, 0x2, R6 ;  /* 0x0000000203037819 */ /* 0x000fe40000010206 */
[----:B0-----:R-:W-:-:S04]  /*0ac0*/  IADD3 R16, P2, PT, R14, UR10, RZ ;  /* 0x0000000a0e107c10 */ /* 0x001fc8000ff5e0ff */
[----:B------:R-:W-:-:S05]  /*0ad0*/  IADD3.X R17, PT, PT, R3, UR11, RZ, P2, !PT ;  /* 0x0000000b03117c10 */ /* 0x000fca00097fe4ff */
[----:B------:R-:W2:Y:S04]  /*0ae0*/  LDG.E.CONSTANT R6, desc[UR6][R16.64] ;  /* 0x0000000610067981 */ /* 0x000ea8000c1e9900 */
[----:B------:R-:W3:Y:S01]  /*0af0*/  LDG.E.CONSTANT R7, desc[UR6][R16.64+0x4] ;  /* 0x0000040610077981 */ /* 0x000ee2000c1e9900 */
[----:B------:R-:W-:-:S04]  /*0b00*/  IADD3 R14, P2, PT, R14, UR8, RZ ;  /* 0x000000080e0e7c10 */ /* 0x000fc8000ff5e0ff */
[----:B------:R-:W-:-:S05]  /*0b10*/  IADD3.X R15, PT, PT, R3, UR9, RZ, P2, !PT ;  /* 0x00000009030f7c10 */ /* 0x000fca00097fe4ff */
[----:B------:R-:W4:Y:S04]  /*0b20*/  LDG.E.CONSTANT R3, desc[UR6][R14.64] ;  /* 0x000000060e037981 */ /* 0x000f28000c1e9900 */
[----:B------:R0:W5:Y:S01]  /*0b30*/  LDG.E.CONSTANT R5, desc[UR6][R14.64+0x4] ;  /* 0x000004060e057981 */ /* 0x000162000c1e9900 */
[----:B------:R-:W-:Y:S01]  /*0b40*/  HFMA2 R18, -RZ, RZ, 1.5048828125, 33.21875 ;  /* 0x3e055027ff127431 */ /* 0x000fe200000001ff */
[----:B------:R-:W-:Y:S02]  /*0b50*/  IADD3 R2, PT, PT, R2, 0x2, RZ ;  /* 0x0000000202027810 */ /* 0x000fe40007ffe0ff */
[----:B--2---:R-:W-:Y:S02]  /*0b60*/  FMNMX R6, R6, 1.0000000116860974231e-07, !PT ;  /* 0x33d6bf9506067809 */ /* 0x004fe40007800000 */
[----:B---3--:R-:W-:-:S02]  /*0b70*/  FMNMX R7, R7, 1.0000000116860974231e-07, !PT ;  /* 0x33d6bf9507077809 */ /* 0x008fc40007800000 */
[----:B------:R-:W-:Y:S02]  /*0b80*/  FMNMX R6, R6, 0.99999988079071044922, PT ;  /* 0x3f7ffffe06067809 */ /* 0x000fe40003800000 */
[----:B------:R-:W-:Y:S02]  /*0b90*/  FMNMX R7, R7, 0.99999988079071044922, PT ;  /* 0x3f7ffffe07077809 */ /* 0x000fe40003800000 */
[----:B------:R-:W-:Y:S02]  /*0ba0*/  FSETP.GEU.AND P2, PT, R6, 1.175494350822287508e-38, PT ;  /* 0x008000000600780b */ /* 0x000fe40003f4e000 */
[----:B------:R-:W-:-:S11]  /*0bb0*/  FSETP.GEU.AND P3, PT, R7, 1.175494350822287508e-38, PT ;  /* 0x008000000700780b */ /* 0x000fd60003f6e000 */
[----:B------:R-:W-:Y:S02]  /*0bc0*/  @!P2 FMUL R6, R6, 8388608 ;  /* 0x4b0000000606a820 */ /* 0x000fe40000400000 */
[----:B------:R-:W-:Y:S02]  /*0bd0*/  @!P3 FMUL R7, R7, 8388608 ;  /* 0x4b0000000707b820 */ /* 0x000fe40000400000 */
[----:B------:R-:W-:-:S03]  /*0be0*/  VIADD R17, R6, 0xc0d55555 ;  /* 0xc0d5555506117836 */ /* 0x000fc60000000000 */
[----:B------:R-:W-:Y:S02]  /*0bf0*/  IADD3 R16, PT, PT, R7, -0x3f2aaaab, RZ ;  /* 0xc0d5555507107810 */ /* 0x000fe40007ffe0ff */
[----:B------:R-:W-:Y:S02]  /*0c00*/  LOP3.LUT R17, R17, 0xff800000, RZ, 0xc0, !PT ;  /* 0xff80000011117812 */ /* 0x000fe400078ec0ff */
[----:B0-----:R-:W-:Y:S02]  /*0c10*/  LOP3.LUT R14, R16, 0xff800000, RZ, 0xc0, !PT ;  /* 0xff800000100e7812 */ /* 0x001fe400078ec0ff */
[----:B------:R-:W-:Y:S02]  /*0c20*/  IADD3 R16, PT, PT, R6, -R17, RZ ;  /* 0x8000001106107210 */ /* 0x000fe40007ffe0ff */
[C---:B------:R-:W-:Y:S01]  /*0c30*/  FSETP.NEU.AND P4, PT, R7.reuse, RZ, PT ;  /* 0x000000ff0700720b */ /* 0x040fe20003f8d000 */
[----:B------:R-:W-:Y:S02]  /*0c40*/  IMAD.IADD R15, R7, 0x1, -R14 ;  /* 0x00000001070f7824 */ /* 0x000fe400078e0a0e */
[----:B------:R-:W-:-:S02]  /*0c50*/  FADD R16, R16, -1 ;  /* 0xbf80000010107421 */ /* 0x000fc40000000000 */
[----:B------:R-:W-:Y:S02]  /*0c60*/  FADD R15, R15, -1 ;  /* 0xbf8000000f0f7421 */ /* 0x000fe40000000000 */
[CC--:B------:R-:W-:Y:S02]  /*0c70*/  FFMA R19, R16.reuse, -R18.reuse, 0.14084610342979431152 ;  /* 0x3e1039f610137423 */ /* 0x0c0fe40000000812 */
[C---:B------:R-:W-:Y:S02]  /*0c80*/  FFMA R18, R15.reuse, -R18, 0.14084610342979431152 ;  /* 0x3e1039f60f127423 */ /* 0x040fe40000000812 */
[C---:B------:R-:W-:Y:S02]  /*0c90*/  FFMA R19, R16.reuse, R19, -0.12148627638816833496 ;  /* 0xbdf8cdcc10137423 */ /* 0x040fe40000000013 */
[----:B------:R-:W-:Y:S02]  /*0ca0*/  FFMA R18, R15, R18, -0.12148627638816833496 ;  /* 0xbdf8cdcc0f127423 */ /* 0x000fe40000000012 */
[----:B------:R-:W-:-:S02]  /*0cb0*/  FFMA R19, R16, R19, 0.13980610668659210205 ;  /* 0x3e0f295510137423 */ /* 0x000fc40000000013 */
[C---:B------:R-:W-:Y:S02]  /*0cc0*/  FFMA R18, R15.reuse, R18, 0.13980610668659210205 ;  /* 0x3e0f29550f127423 */ /* 0x040fe40000000012 */
[C---:B------:R-:W-:Y:S02]  /*0cd0*/  FFMA R19, R16.reuse, R19, -0.16684235632419586182 ;  /* 0xbe2ad8b910137423 */ /* 0x040fe40000000013 */
[C---:B------:R-:W-:Y:S02]  /*0ce0*/  FFMA R18, R15.reuse, R18, -0.16684235632419586182 ;  /* 0xbe2ad8b90f127423 */ /* 0x040fe40000000012 */
[C---:B------:R-:W-:Y:S02]  /*0cf0*/  FFMA R19, R16.reuse, R19, 0.20012299716472625732 ;  /* 0x3e4ced0b10137423 */ /* 0x040fe40000000013 */
[C---:B------:R-:W-:Y:S02]  /*0d00*/  FFMA R18, R15.reuse, R18, 0.20012299716472625732 ;  /* 0x3e4ced0b0f127423 */ /* 0x040fe40000000012 */
[C---:B------:R-:W-:Y:S01]  /*0d10*/  FFMA R21, R16.reuse, R19, -0.24999669194221496582 ;  /* 0xbe7fff2210157423 */ /* 0x040fe20000000013 */
[----:B------:R-:W-:Y:S01]  /*0d20*/  FSEL R19, RZ, -23, P2 ;  /* 0xc1b80000ff137808 */ /* 0x000fe20001000000 */
[C---:B------:R-:W-:Y:S01]  /*0d30*/  FFMA R20, R15.reuse, R18, -0.24999669194221496582 ;  /* 0xbe7fff220f147423 */ /* 0x040fe20000000012 */
[----:B------:R-:W-:Y:S01]  /*0d40*/  FSEL R18, RZ, -23, P3 ;  /* 0xc1b80000ff127808 */ /* 0x000fe20001800000 */
[----:B------:R-:W-:Y:S01]  /*0d50*/  FFMA R21, R16, R21, 0.33333182334899902344 ;  /* 0x3eaaaa7810157423 */ /* 0x000fe20000000015 */
[----:B------:R-:W-:Y:S01]  /*0d60*/  ISETP.GT.U32.AND P3, PT, R6, 0x7f7fffff, PT ;  /* 0x7f7fffff0600780c */ /* 0x000fe20003f64070 */
[----:B------:R-:W-:Y:S01]  /*0d70*/  FFMA R24, R15, R20, 0.33333182334899902344 ;  /* 0x3eaaaa780f187423 */ /* 0x000fe20000000014 */
[----:B------:R-:W-:Y:S01]  /*0d80*/  I2FP.F32.S32 R20, R17 ;  /* 0x0000001100147245 */ /* 0x000fe20000201400 */
[C---:B------:R-:W-:Y:S01]  /*0d90*/  FFMA R21, R16.reuse, R21, -0.5 ;  /* 0xbf00000010157423 */ /* 0x040fe20000000015 */
[----:B------:R-:W-:Y:S01]  /*0da0*/  ISETP.GT.U32.AND P2, PT, R7, 0x7f7fffff, PT ;  /* 0x7f7fffff0700780c */ /* 0x000fe20003f44070 */
[C---:B------:R-:W-:Y:S01]  /*0db0*/  FFMA R24, R15.reuse, R24, -0.5 ;  /* 0xbf0000000f187423 */ /* 0x040fe20000000018 */
[----:B------:R-:W-:Y:S01]  /*0dc0*/  I2FP.F32.S32 R17, R14 ;  /* 0x0000000e00117245 */ /* 0x000fe20000201400 */
[----:B------:R-:W-:Y:S01]  /*0dd0*/  FMUL R21, R16, R21 ;  /* 0x0000001510157220 */ /* 0x000fe20000400000 */
[----:B------:R-:W-:Y:S01]  /*0de0*/  FFMA R19, R20, 1.1920928955078125e-07, R19 ;  /* 0x3400000014137823 */ /* 0x000fe20000000013 */
[----:B------:R-:W-:Y:S01]  /*0df0*/  FMUL R24, R15, R24 ;  /* 0x000000180f187220 */ /* 0x000fe20000400000 */
[----:B------:R-:W-:Y:S01]  /*0e00*/  MOV R14, 0x7f800000 ;  /* 0x7f800000000e7802 */ /* 0x000fe20000000f00 */
[----:B------:R-:W-:Y:S01]  /*0e10*/  FFMA R16, R16, R21, R16 ;  /* 0x0000001510107223 */ /* 0x000fe20000000010 */
[----:B------:R-:W-:Y:S01]  /*0e20*/  FFMA R17, R17, 1.1920928955078125e-07, R18 ;  /* 0x3400000011117823 */ /* 0x000fe20000000012 */
[----:B------:R-:W-:-:S02]  /*0e30*/  FFMA R24, R15, R24, R15 ;  /* 0x000000180f187223 */ /* 0x000fc4000000000f */
[----:B------:R-:W-:Y:S01]  /*0e40*/  FFMA R16, R19, 0.69314718246459960938, R16 ;  /* 0x3f31721813107823 */ /* 0x000fe20000000010 */
[CC--:B------:R-:W-:Y:S01]  /*0e50*/  @P3 FFMA R16, R6.reuse, R14.reuse, +INF ;  /* 0x7f80000006103423 */ /* 0x0c0fe2000000000e */
[----:B------:R-:W-:Y:S01]  /*0e60*/  FSETP.NEU.AND P3, PT, R6, RZ, PT ;  /* 0x000000ff0600720b */ /* 0x000fe20003f6d000 */
[----:B------:R-:W-:Y:S01]  /*0e70*/  FFMA R17, R17, 0.69314718246459960938, R24 ;  /* 0x3f31721811117823 */ /* 0x000fe20000000018 */
[----:B------:R-:W-:Y:S02]  /*0e80*/  @P2 FFMA R17, R7, R14, +INF ;  /* 0x7f80000007112423 */ /* 0x000fe4000000000e */
[----:B------:R-:W-:-:S03]  /*0e90*/  FSEL R16, R16, -INF , P3 ;  /* 0xff80000010107808 */ /* 0x000fc60001800000 */
[----:B------:R-:W-:Y:S02]  /*0ea0*/  FSEL R17, R17, -INF , P4 ;  /* 0xff80000011117808 */ /* 0x000fe40002000000 */
[----:B----4-:R-:W-:-:S04]  /*0eb0*/  FFMA R16, -R3, R16, R22 ;  /* 0x0000001003107223 */ /* 0x010fc80000000116 */
[----:B-----5:R-:W-:-:S07]  /*0ec0*/  FFMA R22, -R5, R17, R16 ;  /* 0x0000001105167223 */ /* 0x020fce0000000110 */
.L_x_21:
[----:B------:R-:W-:Y:S05]  /*0ed0*/  @!P1 BRA `(.L_x_20) ;  /* 0x0000000000a09947 */ /* 0x000fea0003800000 */
[----:B------:R-:W0:Y:S01]  /*0ee0*/  LDCU.128 UR8, c[0x0][0x380] ;  /* 0x00007000ff0877ac */ /* 0x000e220008000c00 */
[----:B------:R-:W-:-:S05]  /*0ef0*/  IADD3 R2, P1, PT, R13, R2, RZ ;  /* 0x000000020d027210 */ /* 0x000fca0007f3e0ff */
[----:B------:R-:W-:Y:S01]  /*0f00*/  IMAD.X R3, RZ, RZ, R4, P1 ;  /* 0x000000ffff037224 */ /* 0x000fe200008e0604 */
[----:B------:R-:W-:-:S04]  /*0f10*/  SHF.L.U32 R4, R2, 0x2, RZ ;  /* 0x0000000202047819 */ /* 0x000fc800000006ff */
[----:B------:R-:W-:Y:S02]  /*0f20*/  SHF.L.U64.HI R2, R2, 0x2, R3 ;  /* 0x0000000202027819 */ /* 0x000fe40000010203 */
[----:B0-----:R-:W-:-:S04]  /*0f30*/  IADD3 R6, P1, PT, R4, UR10, RZ ;  /* 0x0000000a04067c10 */ /* 0x001fc8000ff3e0ff */
[----:B------:R-:W-:-:S05]  /*0f40*/  IADD3.X R7, PT, PT, R2, UR11, RZ, P1, !PT ;  /* 0x0000000b02077c10 */ /* 0x000fca0008ffe4ff */
[----:B------:R0:W2:Y:S01]  /*0f50*/  LDG.E.CONSTANT R6, desc[UR6][R6.64] ;  /* 0x0000000606067981 */ /* 0x0000a2000c1e9900 */
[----:B------:R-:W-:-:S04]  /*0f60*/  IADD3 R4, P1, PT, R4, UR8, RZ ;  /* 0x0000000804047c10 */ /* 0x000fc8000ff3e0ff */
[----:B------:R-:W-:-:S05]  /*0f70*/  IADD3.X R5, PT, PT, R2, UR9, RZ, P1, !PT ;  /* 0x0000000902057c10 */ /* 0x000fca0008ffe4ff */
[----:B------:R1:W3:Y:S01]  /*0f80*/  LDG.E.CONSTANT R3, desc[UR6][R4.64] ;  /* 0x0000000604037981 */ /* 0x0002e2000c1e9900 */
[----:B0-----:R-:W-:Y:S01]  /*0f90*/  IMAD.MOV.U32 R7, RZ, RZ, 0x3e055027 ;  /* 0x3e055027ff077424 */ /* 0x001fe200078e00ff */
[----:B-1----:R-:W-:Y:S02]  /*0fa0*/  MOV R5, 0x7f800000 ;  /* 0x7f80000000057802 */ /* 0x002fe40000000f00 */
[----:B--2---:R-:W-:-:S04]  /*0fb0*/  FMNMX R2, R6, 1.0000000116860974231e-07, !PT ;  /* 0x33d6bf9506027809 */ /* 0x004fc80007800000 */
[----:B------:R-:W-:-:S04]  /*0fc0*/  FMNMX R2, R2, 0.99999988079071044922, PT ;  /* 0x3f7ffffe02027809 */ /* 0x000fc80003800000 */
[----:B------:R-:W-:-:S04]  /*0fd0*/  FSETP.GEU.AND P1, PT, R2, 1.175494350822287508e-38, PT ;  /* 0x008000000200780b */ /* 0x000fc80003f2e000 */
[----:B------:R-:W-:-:S09]  /*0fe0*/  FSEL R4, RZ, -23, P1 ;  /* 0xc1b80000ff047808 */ /* 0x000fd20000800000 */
[----:B------:R-:W-:-:S05]  /*0ff0*/  @!P1 FMUL R2, R2, 8388608 ;  /* 0x4b00000002029820 */ /* 0x000fca0000400000 */
[C---:B------:R-:W-:Y:S02]  /*1000*/  IADD3 R13, PT, PT, R2.reuse, -0x3f2aaaab, RZ ;  /* 0xc0d55555020d7810 */ /* 0x040fe40007ffe0ff */
[----:B------:R-:W-:Y:S02]  /*1010*/  ISETP.GT.U32.AND P1, PT, R2, 0x7f7fffff, PT ;  /* 0x7f7fffff0200780c */ /* 0x000fe40003f24070 */
[----:B------:R-:W-:-:S04]  /*1020*/  LOP3.LUT R13, R13, 0xff800000, RZ, 0xc0, !PT ;  /* 0xff8000000d0d7812 */ /* 0x000fc800078ec0ff */
[-C--:B------:R-:W-:Y:S02]  /*1030*/  IADD3 R14, PT, PT, R2, -R13.reuse, RZ ;  /* 0x8000000d020e7210 */ /* 0x080fe40007ffe0ff */
[----:B------:R-:W-:-:S03]  /*1040*/  I2FP.F32.S32 R13, R13 ;  /* 0x0000000d000d7245 */ /* 0x000fc60000201400 */
[----:B------:R-:W-:Y:S02]  /*1050*/  FADD R14, R14, -1 ;  /* 0xbf8000000e0e7421 */ /* 0x000fe40000000000 */
[----:B------:R-:W-:Y:S02]  /*1060*/  FFMA R4, R13, 1.1920928955078125e-07, R4 ;  /* 0x340000000d047823 */ /* 0x000fe40000000004 */
        /* <DEDUP_REMOVED lines=8> */
[----:B------:R-:W-:-:S04]  /*10f0*/  FMUL R7, R14, R7 ;  /* 0x000000070e077220 */ /* 0x000fc80000400000 */
[----:B------:R-:W-:-:S04]  /*1100*/  FFMA R7, R14, R7, R14 ;  /* 0x000000070e077223 */ /* 0x000fc8000000000e */
[----:B------:R-:W-:Y:S01]  /*1110*/  FFMA R4, R4, 0.69314718246459960938, R7 ;  /* 0x3f31721804047823 */ /* 0x000fe20000000007 */
[C---:B------:R-:W-:Y:S01]  /*1120*/  @P1 FFMA R4, R2.reuse, R5, +INF ;  /* 0x7f80000002041423 */ /* 0x040fe20000000005 */
[----:B------:R-:W-:-:S04]  /*1130*/  FSETP.NEU.AND P1, PT, R2, RZ, PT ;  /* 0x000000ff0200720b */ /* 0x000fc80003f2d000 */
[----:B------:R-:W-:-:S05]  /*1140*/  FSEL R4, R4, -INF , P1 ;  /* 0xff80000004047808 */ /* 0x000fca0000800000 */
[----:B---3--:R-:W-:-:S07]  /*1150*/  FFMA R22, -R3, R4, R22 ;  /* 0x0000000403167223 */ /* 0x008fce0000000116 */
.L_x_20:
[----:B------:R-:W-:Y:S05]  /*1160*/  @!P0 BRA `(.L_x_22) ;  /* 0xffffffec00ec8947 */ /* 0x000fea000383ffff */
.L_x_17:
[----:B------:R-:W-:Y:S05]  /*1170*/  BSYNC.RECONVERGENT B0 ;  /* 0x0000000000007941 */ /* 0x000fea0003800200 */
.L_x_16:
[----:B------:R-:W0:Y:S01]  /*1180*/  S2UR UR5, SR_CgaCtaId ;  /* 0x00000000000579c3 */ /* 0x000e220000008800 */
[----:B------:R-:W-:Y:S01]  /*1190*/  UMOV UR4, 0x400 ;  /* 0x0000040000047882 */ /* 0x000fe20000000000 */
[----:B------:R-:W-:Y:S02]  /*11a0*/  ISETP.GE.U32.AND P0, PT, R9, 0x2, PT ;  /* 0x000000020900780c */ /* 0x000fe40003f06070 */
[----:B------:R-:W-:Y:S01]  /*11b0*/  ISETP.NE.AND P1, PT, R0, RZ, PT ;  /* 0x000000ff0000720c */ /* 0x000fe20003f25270 */
[----:B0-----:R-:W-:-:S06]  /*11c0*/  ULEA UR4, UR5, UR4, 0x18 ;  /* 0x0000000405047291 */ /* 0x001fcc000f8ec0ff */
[----:B------:R-:W-:-:S05]  /*11d0*/  LEA R3, R0, UR4, 0x2 ;  /* 0x0000000400037c11 */ /* 0x000fca000f8e10ff */
[----:B------:R0:W-:Y:S01]  /*11e0*/  STS [R3], R22 ;  /* 0x0000001603007388 */ /* 0x0001e20000000800 */
[----:B------:R-:W-:Y:S06]  /*11f0*/  BAR.SYNC.DEFER_BLOCKING 0x0 ;  /* 0x0000000000007b1d */ /* 0x000fec0000010000 */
[----:B------:R-:W-:Y:S05]  /*1200*/  @!P0 BRA `(.L_x_23) ;  /* 0x00000000002c8947 */ /* 0x000fea0003800000 */
.L_x_24:
[----:B------:R-:W-:-:S04]  /*1210*/  SHF.R.U32.HI R6, RZ, 0x1, R9 ;  /* 0x00000001ff067819 */ /* 0x000fc80000011609 */
[----:B------:R-:W-:-:S13]  /*1220*/  ISETP.GE.U32.AND P0, PT, R0, R6, PT ;  /* 0x000000060000720c */ /* 0x000fda0003f06070 */
[----:B------:R-:W-:Y:S01]  /*1230*/  @!P0 LEA R2, R6, R3, 0x2 ;  /* 0x0000000306028211 */ /* 0x000fe200078e10ff */
[----:B------:R-:W-:Y:S05]  /*1240*/  @!P0 LDS R5, [R3] ;  /* 0x0000000003058984 */ /* 0x000fea0000000800 */
[----:B------:R-:W1:Y:S02]  /*1250*/  @!P0 LDS R2, [R2] ;  /* 0x0000000002028984 */ /* 0x000e640000000800 */
[----:B-1----:R-:W-:-:S05]  /*1260*/  @!P0 FADD R4, R2, R5 ;  /* 0x0000000502048221 */ /* 0x002fca0000000000 */
[----:B------:R1:W-:Y:S01]  /*1270*/  @!P0 STS [R3], R4 ;  /* 0x0000000403008388 */ /* 0x0003e20000000800 */
[----:B------:R-:W-:Y:S01]  /*1280*/  BAR.SYNC.DEFER_BLOCKING 0x0 ;  /* 0x0000000000007b1d */ /* 0x000fe20000010000 */
[----:B------:R-:W-:Y:S02]  /*1290*/  ISETP.GT.U32.AND P0, PT, R9, 0x3, PT ;  /* 0x000000030900780c */ /* 0x000fe40003f04070 */
[----:B------:R-:W-:-:S11]  /*12a0*/  MOV R9, R6 ;  /* 0x0000000600097202 */ /* 0x000fd60000000f00 */
[----:B-1----:R-:W-:Y:S05]  /*12b0*/  @P0 BRA `(.L_x_24) ;  /* 0xfffffffc00d40947 */ /* 0x002fea000383ffff */
.L_x_23:
[----:B------:R-:W-:Y:S05]  /*12c0*/  @P1 EXIT ;  /* 0x000000000000194d */ /* 0x000fea0003800000 */
[----:B------:R-:W1:Y:S01]  /*12d0*/  S2UR UR5, SR_CgaCtaId ;  /* 0x00000000000579c3 */ /* 0x000e620000008800 */
[----:B------:R-:W-:-:S07]  /*12e0*/  UMOV UR4, 0x400 ;  /* 0x0000040000047882 */ /* 0x000fce0000000000 */
[----:B0-----:R-:W0:Y:S01]  /*12f0*/  LDC.64 R2, c[0x0][0x390] ;  /* 0x0000e400ff027b82 */ /* 0x001e220000000a00 */
[----:B-1----:R-:W-:-:S09]  /*1300*/  ULEA UR4, UR5, UR4, 0x18 ;  /* 0x0000000405047291 */ /* 0x002fd2000f8ec0ff */
[----:B------:R-:W0:Y:S04]  /*1310*/  LDS R5, [UR4] ;  /* 0x00000004ff057984 */ /* 0x000e280008000800 */
[----:B0-----:R-:W-:Y:S01]  /*1320*/  REDG.E.ADD.F32.FTZ.RN.STRONG.GPU desc[UR6][R2.64], R5 ;  /* 0x00000005020079a6 */ /* 0x001fe2000c12f306 */
[----:B------:R-:W-:Y:S05]  /*1330*/  EXIT ;  /* 0x000000000000794d */ /* 0x000fea0003800000 */
.L_x_25:
        /* <DEDUP_REMOVED lines=12> */
.L_x_76:


//--------------------- .text._Z17bce_loss_backwardPKfS0_Pfii --------------------------
	.section	.text._Z17bce_loss_backwardPKfS0_Pfii,"ax",@progbits
	.align	128
        .global         _Z17bce_loss_backwardPKfS0_Pfii
        .type           _Z17bce_loss_backwardPKfS0_Pfii,@function
        .size           _Z17bce_loss_backwardPKfS0_Pfii,(.L_x_73 - _Z17bce_loss_backwardPKfS0_Pfii)
        .other          _Z17bce_loss_backwardPKfS0_Pfii,@"STO_CUDA_ENTRY STV_DEFAULT"
_Z17bce_loss_backwardPKfS0_Pfii:
.text._Z17bce_loss_backwardPKfS0_Pfii:
[----:B------:R-:W-:Y:S01]  /*0000*/  LDC R1, c[0x0][0x37c] ;  /* 0x0000df00ff017b82 */ /* 0x000fe20000000800 */
[----:B------:R-:W0:Y:S07]  /*0010*/  S2R R3, SR_TID.X ;  /* 0x0000000000037919 */ /* 0x000e2e0000002100 */
[----:B------:R-:W0:Y:S01]  /*0020*/  S2UR UR4, SR_CTAID.X ;  /* 0x00000000000479c3 */ /* 0x000e220000002500 */
[----:B------:R-:W1:Y:S07]  /*0030*/  LDCU UR5, c[0x0][0x398] ;  /* 0x00007300ff0577ac */ /* 0x000e6e0008000800 */
[----:B------:R-:W0:Y:S02]  /*0040*/  LDC R2, c[0x0][0x360] ;  /* 0x0000d800ff027b82 */ /* 0x000e240000000800 */
[----:B0-----:R-:W-:-:S05]  /*0050*/  IMAD R2, R2, UR4, R3 ;  /* 0x0000000402027c24 */ /* 0x001fca000f8e0203 */
[----:B-1----:R-:W-:-:S13]  /*0060*/  ISETP.GE.AND P0, PT, R2, UR5, PT ;  /* 0x0000000502007c0c */ /* 0x002fda000bf06270 */
[----:B------:R-:W-:Y:S05]  /*0070*/  @P0 EXIT ;  /* 0x000000000000094d */ /* 0x000fea0003800000 */
[----:B------:R-:W0:Y:S01]  /*0080*/  LDC.64 R4, c[0x0][0x388] ;  /* 0x0000e200ff047b82 */ /* 0x000e220000000a00 */
[----:B------:R-:W1:Y:S07]  /*0090*/  LDCU.64 UR4, c[0x0][0x358] ;  /* 0x00006b00ff0477ac */ /* 0x000e6e0008000a00 */
[----:B------:R-:W2:Y:S01]  /*00a0*/  LDC.64 R6, c[0x0][0x380] ;  /* 0x0000e000ff067b82 */ /* 0x000ea20000000a00 */
[----:B0-----:R-:W-:-:S06]  /*00b0*/  IMAD.WIDE R4, R2, 0x4, R4 ;  /* 0x0000000402047825 */ /* 0x001fcc00078e0204 */
[----:B-1----:R-:W3:Y:S01]  /*00c0*/  LDG.E.CONSTANT R4, desc[UR4][R4.64] ;  /* 0x0000000404047981 */ /* 0x002ee2000c1e9900 */
[----:B--2---:R-:W-:-:S06]  /*00d0*/  IMAD.WIDE R6, R2, 0x4, R6 ;  /* 0x0000000402067825 */ /* 0x004fcc00078e0206 */
[----:B------:R-:W2:Y:S01]  /*00e0*/  LDG.E.CONSTANT R7, desc[UR4][R6.64] ;  /* 0x0000000406077981 */ /* 0x000ea2000c1e9900 */
[----:B------:R-:W-:Y:S01]  /*00f0*/  BSSY.RECONVERGENT B0, `(.L_x_26) ;  /* 0x0000013000007945 */ /* 0x000fe20003800200 */
[----:B---3--:R-:W-:Y:S01]  /*0100*/  FMNMX R0, R4, 1.0000000116860974231e-07, !PT ;  /* 0x33d6bf9504007809 */ /* 0x008fe20007800000 */
[----:B------:R-:W-:-:S03]  /*0110*/  IMAD.MOV.U32 R4, RZ, RZ, 0x3f800000 ;  /* 0x3f800000ff047424 */ /* 0x000fc600078e00ff */
[----:B------:R-:W-:-:S05]  /*0120*/  FMNMX R0, R0, 0.99999988079071044922, PT ;  /* 0x3f7ffffe00007809 */ /* 0x000fca0003800000 */
[----:B------:R-:W-:-:S04]  /*0130*/  FADD R3, -R0, 1 ;  /* 0x3f80000000037421 */ /* 0x000fc80000000100 */
[C---:B------:R-:W-:Y:S01]  /*0140*/  FMUL R3, R0.reuse, R3 ;  /* 0x0000000300037220 */ /* 0x040fe20000400000 */
[----:B--2---:R-:W-:-:S04]  /*0150*/  FADD R0, R0, -R7 ;  /* 0x8000000700007221 */ /* 0x004fc80000000000 */
[----:B------:R-:W-:-:S04]  /*0160*/  FMNMX R9, R3, 1.0000000116860974231e-07, !PT ;  /* 0x33d6bf9503097809 */ /* 0x000fc80007800000 */
        /* <DEDUP_REMOVED lines=8> */
[----:B------:R-:W-:-:S07]  /*01f0*/  MOV R6, 0x210 ;  /* 0x0000021000067802 */ /* 0x000fce0000000f00 */
[----:B------:R-:W-:Y:S05]  /*0200*/  CALL.REL.NOINC `($__internal_2_$__cuda_sm3x_div_rn_noftz_f32_slowpath) ;  /* 0x00000004002c7944 */ /* 0x000fea0003c00000 */
[----:B------:R-:W-:-:S07]  /*0210*/  IMAD.MOV.U32 R3, RZ, RZ, R0 ;  /* 0x000000ffff037224 */ /* 0x000fce00078e0000 */
.L_x_27:
[----:B------:R-:W-:Y:S05]  /*0220*/  BSYNC.RECONVERGENT B0 ;  /* 0x0000000000007941 */ /* 0x000fea0003800200 */
.L_x_26:
[----:B------:R-:W0:Y:S02]  /*0230*/  LDCU UR6, c[0x0][0x39c] ;  /* 0x00007380ff0677ac */ /* 0x000e240008000800 */
[----:B0-----:R-:W-:-:S09]  /*0240*/  UISETP.GE.AND UP0, UPT, UR6, 0x1, UPT ;  /* 0x000000010600788c */ /* 0x001fd2000bf06270 */
[----:B------:R-:W-:Y:S05]  /*0250*/  BRA.U !UP0, `(.L_x_28) ;  /* 0x0000000108347547 */ /* 0x000fea000b800000 */
[----:B------:R-:W-:-:S05]  /*0260*/  I2FP.F32.U32 R0, UR6 ;  /* 0x0000000600007c45 */ /* 0x000fca0008201000 */
[----:B------:R-:W-:-:S05]  /*0270*/  VIADD R4, R0, 0x1800000 ;  /* 0x0180000000047836 */ /* 0x000fca0000000000 */
[----:B------:R-:W-:-:S04]  /*0280*/  LOP3.LUT R4, R4, 0x7f800000, RZ, 0xc0, !PT ;  /* 0x7f80000004047812 */ /* 0x000fc800078ec0ff */
[----:B------:R-:W-:-:S13]  /*0290*/  ISETP.GT.U32.AND P0, PT, R4, 0x1ffffff, PT ;  /* 0x01ffffff0400780c */ /* 0x000fda0003f04070 */
[----:B------:R-:W-:Y:S05]  /*02a0*/  @P0 BRA `(.L_x_29) ;  /* 0x0000000000100947 */ /* 0x000fea0003800000 */
[----:B------:R-:W-:-:S07]  /*02b0*/  MOV R4, 0x2d0 ;  /* 0x000002d000047802 */ /* 0x000fce0000000f00 */
[----:B------:R-:W-:Y:S05]  /*02c0*/  CALL.REL.NOINC `($__internal_1_$__cuda_sm20_rcp_rn_f32_slowpath) ;  /* 0x00000000002c7944 */ /* 0x000fea0003c00000 */
[----:B------:R-:W-:Y:S01]  /*02d0*/  IMAD.MOV.U32 R4, RZ, RZ, R0 ;  /* 0x000000ffff047224 */ /* 0x000fe200078e0000 */
[----:B------:R-:W-:Y:S06]  /*02e0*/  BRA `(.L_x_28) ;  /* 0x0000000000107947 */ /* 0x000fec0003800000 */
.L_x_29:
[----:B------:R-:W0:Y:S02]  /*02f0*/  MUFU.RCP R5, R0 ;  /* 0x0000000000057308 */ /* 0x000e240000001000 */
[----:B0-----:R-:W-:-:S04]  /*0300*/  FFMA R4, R0, R5, -1 ;  /* 0xbf80000000047423 */ /* 0x001fc80000000005 */
[----:B------:R-:W-:-:S04]  /*0310*/  FADD.FTZ R4, -R4, -RZ ;  /* 0x800000ff04047221 */ /* 0x000fc80000010100 */
[----:B------:R-:W-:-:S07]  /*0320*/  FFMA R4, R5, R4, R5 ;  /* 0x0000000405047223 */ /* 0x000fce0000000005 */
.L_x_28:
[----:B------:R-:W0:Y:S01]  /*0330*/  LDC.64 R6, c[0x0][0x390] ;  /* 0x0000e400ff067b82 */ /* 0x000e220000000a00 */
[----:B------:R-:W-:Y:S01]  /*0340*/  FMUL R5, R3, R4 ;  /* 0x0000000403057220 */ /* 0x000fe20000400000 */
[----:B0-----:R-:W-:-:S05]  /*0350*/  IMAD.WIDE R2, R2, 0x4, R6 ;  /* 0x0000000402027825 */ /* 0x001fca00078e0206 */
[----:B------:R-:W-:Y:S01]  /*0360*/  STG.E desc[UR4][R2.64], R5 ;  /* 0x0000000502007986 */ /* 0x000fe2000c101904 */
[----:B------:R-:W-:Y:S05]  /*0370*/  EXIT ;  /* 0x000000000000794d */ /* 0x000fea0003800000 */
        .weak           $__internal_1_$__cuda_sm20_rcp_rn_f32_slowpath
        .type           $__internal_1_$__cuda_sm20_rcp_rn_f32_slowpath,@function
        .size           $__internal_1_$__cuda_sm20_rcp_rn_f32_slowpath,($__internal_2_$__cuda_sm3x_div_rn_noftz_f32_slowpath - $__internal_1_$__cuda_sm20_rcp_rn_f32_slowpath)
$__internal_1_$__cuda_sm20_rcp_rn_f32_slowpath:
[----:B------:R-:W-:-:S05]  /*0380*/  IMAD.SHL.U32 R5, R0, 0x2, RZ ;  /* 0x0000000200057824 */ /* 0x000fca00078e00ff */
[----:B------:R-:W-:-:S04]  /*0390*/  SHF.R.U32.HI R5, RZ, 0x18, R5 ;  /* 0x00000018ff057819 */ /* 0x000fc80000011605 */
[----:B------:R-:W-:-:S13]  /*03a0*/  ISETP.NE.U32.AND P0, PT, R5, RZ, PT ;  /* 0x000000ff0500720c */ /* 0x000fda0003f05070 */
[----:B------:R-:W-:Y:S05]  /*03b0*/  @P0 BRA `(.L_x_30) ;  /* 0x00000000002c0947 */ /* 0x000fea0003800000 */
[----:B------:R-:W-:-:S05]  /*03c0*/  IMAD.SHL.U32 R5, R0, 0x2, RZ ;  /* 0x0000000200057824 */ /* 0x000fca00078e00ff */
[----:B------:R-:W-:-:S13]  /*03d0*/  ISETP.NE.AND P0, PT, R5, RZ, PT ;  /* 0x000000ff0500720c */ /* 0x000fda0003f05270 */
[----:B------:R2:W3:Y:S01]  /*03e0*/  @!P0 MUFU.RCP R5, R0 ;  /* 0x0000000000058308 */ /* 0x0004e20000001000 */
[----:B------:R-:W-:Y:S05]  /*03f0*/  @!P0 BRA `(.L_x_31) ;  /* 0x0000000000a48947 */ /* 0x000fea0003800000 */
[----:B------:R-:W-:-:S04]  /*0400*/  FFMA R6, R0, 1.84467440737095516160e+19, RZ ;  /* 0x5f80000000067823 */ /* 0x000fc800000000ff */
[----:B---3--:R-:W2:Y:S02]  /*0410*/  MUFU.RCP R5, R6 ;  /* 0x0000000600057308 */ /* 0x008ea40000001000 */
[----:B--2---:R-:W-:-:S04]  /*0420*/  FFMA R0, R6, R5, -1 ;  /* 0xbf80000006007423 */ /* 0x004fc80000000005 */
[----:B------:R-:W-:-:S04]  /*0430*/  FADD.FTZ R0, -R0, -RZ ;  /* 0x800000ff00007221 */ /* 0x000fc80000010100 */
[----:B------:R-:W-:-:S04]  /*0440*/  FFMA R0, R5, R0, R5 ;  /* 0x0000000005007223 */ /* 0x000fc80000000005 */
[----:B------:R-:W-:Y:S01]  /*0450*/  FFMA R5, R0, 1.84467440737095516160e+19, RZ ;  /* 0x5f80000000057823 */ /* 0x000fe200000000ff */
[----:B------:R-:W-:Y:S06]  /*0460*/  BRA `(.L_x_31) ;  /* 0x0000000000887947 */ /* 0x000fec0003800000 */
.L_x_30:
[----:B------:R-:W-:-:S05]  /*0470*/  VIADD R6, R5, 0xffffff03 ;  /* 0xffffff0305067836 */ /* 0x000fca0000000000 */
[----:B------:R-:W-:-:S13]  /*0480*/  ISETP.GT.U32.AND P0, PT, R6, 0x1, PT ;  /* 0x000000010600780c */ /* 0x000fda0003f04070 */
[----:B------:R-:W-:Y:S05]  /*0490*/  @P0 BRA `(.L_x_32) ;  /* 0x0000000000780947 */ /* 0x000fea0003800000 */
[----:B------:R-:W-:Y:S01]  /*04a0*/  LOP3.LUT R7, R0, 0x7fffff, RZ, 0xc0, !PT ;  /* 0x007fffff00077812 */ /* 0x000fe200078ec0ff */
[----:B------:R-:W-:-:S03]  /*04b0*/  IMAD.MOV.U32 R11, RZ, RZ, 0x3 ;  /* 0x00000003ff0b7424 */ /* 0x000fc600078e00ff */
[----:B------:R-:W-:Y:S02]  /*04c0*/  LOP3.LUT R7, R7, 0x3f800000, RZ, 0xfc, !PT ;  /* 0x3f80000007077812 */ /* 0x000fe400078efcff */
[----:B------:R-:W-:Y:S02]  /*04d0*/  SHF.L.U32 R12, R11, R6, RZ ;  /* 0x000000060b0c7219 */ /* 0x000fe400000006ff */
[----:B------:R-:W0:Y:S02]  /*04e0*/  MUFU.RCP R8, R7 ;  /* 0x0000000700087308 */ /* 0x000e240000001000 */
[----:B0-----:R-:W-:-:S04]  /*04f0*/  FFMA R9, R7, R8, -1 ;  /* 0xbf80000007097423 */ /* 0x001fc80000000008 */
[----:B------:R-:W-:-:S04]  /*0500*/  FADD.FTZ R9, -R9, -RZ ;  /* 0x800000ff09097221 */ /* 0x000fc80000010100 */
[CCC-:B------:R-:W-:Y:S01]  /*0510*/  FFMA.RM R10, R8.reuse, R9.reuse, R8.reuse ;  /* 0x00000009080a7223 */ /* 0x1c0fe20000004008 */
[----:B------:R-:W-:-:S04]  /*0520*/  FFMA.RP R9, R8, R9, R8 ;  /* 0x0000000908097223 */ /* 0x000fc80000008008 */
[C---:B------:R-:W-:Y:S02]  /*0530*/  LOP3.LUT R8, R10.reuse, 0x7fffff, RZ, 0xc0, !PT ;  /* 0x007fffff0a087812 */ /* 0x040fe400078ec0ff */
[----:B------:R-:W-:Y:S02]  /*0540*/  FSETP.NEU.FTZ.AND P0, PT, R10, R9, PT ;  /* 0x000000090a00720b */ /* 0x000fe40003f1d000 */
[----:B------:R-:W-:Y:S02]  /*0550*/  LOP3.LUT R9, R8, 0x800000, RZ, 0xfc, !PT ;  /* 0x0080000008097812 */ /* 0x000fe400078efcff */
[----:B------:R-:W-:Y:S02]  /*0560*/  SEL R8, RZ, 0xffffffff, !P0 ;  /* 0xffffffffff087807 */ /* 0x000fe40004000000 */
[----:B------:R-:W-:-:S03]  /*0570*/  LOP3.LUT R7, R12, R9, RZ, 0xc0, !PT ;  /* 0x000000090c077212 */ /* 0x000fc600078ec0ff */
[----:B------:R-:W-:Y:S01]  /*0580*/  IMAD.MOV R8, RZ, RZ, -R8 ;  /* 0x000000ffff087224 */ /* 0x000fe200078e0a08 */
[----:B------:R-:W-:-:S04]  /*0590*/  SHF.R.U32.HI R7, RZ, R6, R7 ;  /* 0x00000006ff077219 */ /* 0x000fc80000011607 */
[----:B------:R-:W-:Y:S02]  /*05a0*/  LOP3.LUT P1, RZ, R8, R6, R9, 0xf8, !PT ;  /* 0x0000000608ff7212 */ /* 0x000fe4000782f809 */
[C---:B------:R-:W-:Y:S02]  /*05b0*/  LOP3.LUT P0, RZ, R7.reuse, 0x1, RZ, 0xc0, !PT ;  /* 0x0000000107ff7812 */ /* 0x040fe4000780c0ff */
[----:B------:R-:W-:-:S04]  /*05c0*/  LOP3.LUT P2, RZ, R7, 0x2, RZ, 0xc0, !PT ;  /* 0x0000000207ff7812 */ /* 0x000fc8000784c0ff */
[----:B------:R-:W-:Y:S02]  /*05d0*/  PLOP3.LUT P0, PT, P0, P1, P2, 0xe0, 0x0 ;  /* 0x000000000000781c */ /* 0x000fe40000703c20 */
[----:B------:R-:W-:Y:S02]  /*05e0*/  LOP3.LUT P1, RZ, R0, 0x7fffff, RZ, 0xc0, !PT ;  /* 0x007fffff00ff7812 */ /* 0x000fe4000782c0ff */
[----:B------:R-:W-:-:S05]  /*05f0*/  SEL R6, RZ, 0x1, !P0 ;  /* 0x00000001ff067807 */ /* 0x000fca0004000000 */
[----:B------:R-:W-:-:S05]  /*0600*/  IMAD.MOV R6, RZ, RZ, -R6 ;  /* 0x000000ffff067224 */ /* 0x000fca00078e0a06 */
[----:B------:R-:W-:Y:S01]  /*0610*/  ISETP.GE.AND P0, PT, R6, RZ, PT ;  /* 0x000000ff0600720c */ /* 0x000fe20003f06270 */
[----:B------:R-:W-:-:S05]  /*0620*/  VIADD R6, R5, 0xffffff04 ;  /* 0xffffff0405067836 */ /* 0x000fca0000000000 */
[----:B------:R-:W-:-:S07]  /*0630*/  SHF.R.U32.HI R5, RZ, R6, R9 ;  /* 0x00000006ff057219 */ /* 0x000fce0000011609 */
[----:B------:R-:W-:-:S04]  /*0640*/  @!P0 VIADD R5, R5, 0x1 ;  /* 0x0000000105058836 */ /* 0x000fc80000000000 */
[----:B------:R-:W-:-:S05]  /*0650*/  @!P1 IMAD.SHL.U32 R5, R5, 0x2, RZ ;  /* 0x0000000205059824 */ /* 0x000fca00078e00ff */
[----:B------:R-:W-:Y:S01]  /*0660*/  LOP3.LUT R5, R5, 0x80000000, R0, 0xf8, !PT ;  /* 0x8000000005057812 */ /* 0x000fe200078ef800 */
[----:B------:R-:W-:Y:S06]  /*0670*/  BRA `(.L_x_31) ;  /* 0x0000000000047947 */ /* 0x000fec0003800000 */
.L_x_32:
[----:B------:R0:W1:Y:S02]  /*0680*/  MUFU.RCP R5, R0 ;  /* 0x0000000000057308 */ /* 0x0000640000001000 */
.L_x_31:
[----:B0123--:R-:W-:Y:S02]  /*0690*/  IMAD.MOV.U32 R0, RZ, RZ, R5 ;  /* 0x000000ffff007224 */ /* 0x00ffe400078e0005 */
[----:B------:R-:W-:-:S04]  /*06a0*/  IMAD.MOV.U32 R5, RZ, RZ, 0x0 ;  /* 0x00000000ff057424 */ /* 0x000fc800078e00ff */
[----:B------:R-:W-:Y:S05]  /*06b0*/  RET.REL.NODEC R4 `(_Z17bce_loss_backwardPKfS0_Pfii) ;  /* 0xfffffff804507950 */ /* 0x000fea0003c3ffff */
        .weak           $__internal_2_$__cuda_sm3x_div_rn_noftz_f32_slowpath
        .type           $__internal_2_$__cuda_sm3x_div_rn_noftz_f32_slowpath,@function
        .size           $__internal_2_$__cuda_sm3x_div_rn_noftz_f32_slowpath,(.L_x_73 - $__internal_2_$__cuda_sm3x_div_rn_noftz_f32_slowpath)
$__internal_2_$__cuda_sm3x_div_rn_noftz_f32_slowpath:
[----:B------:R-:W-:Y:S01]  /*06c0*/  SHF.R.U32.HI R5, RZ, 0x17, R9 ;  /* 0x00000017ff057819 */ /* 0x000fe20000011609 */
[----:B------:R-:W-:Y:S01]  /*06d0*/  BSSY.RECONVERGENT B1, `(.L_x_33) ;  /* 0x0000064000017945 */ /* 0x000fe20003800200 */
[--C-:B------:R-:W-:Y:S01]  /*06e0*/  SHF.R.U32.HI R3, RZ, 0x17, R0.reuse ;  /* 0x00000017ff037819 */ /* 0x100fe20000011600 */
[----:B------:R-:W-:Y:S01]  /*06f0*/  IMAD.MOV.U32 R8, RZ, RZ, R0 ;  /* 0x000000ffff087224 */ /* 0x000fe200078e0000 */
        /* <DEDUP_REMOVED lines=8> */
[----:B------:R-:W-:Y:S01]  /*0780*/  FSETP.GTU.FTZ.AND P0, PT, |R0|, +INF , PT ;  /* 0x7f8000000000780b */ /* 0x000fe20003f1c200 */
[----:B------:R-:W-:Y:S01]  /*0790*/  IMAD.MOV.U32 R3, RZ, RZ, R9 ;  /* 0x000000ffff037224 */ /* 0x000fe200078e0009 */
        /* <DEDUP_REMOVED lines=22> */
.L_x_34:
[----:B------:R-:W-:Y:S01]  /*0900*/  LEA R0, R7, 0xc0800000, 0x17 ;  /* 0xc080000007007811 */ /* 0x000fe200078eb8ff */
[----:B------:R-:W-:Y:S01]  /*0910*/  VIADD R5, R5, 0xffffff81 ;  /* 0xffffff8105057836 */ /* 0x000fe20000000000 */
[----:B------:R-:W-:Y:S03]  /*0920*/  BSSY.RECONVERGENT B2, `(.L_x_39) ;  /* 0x0000035000027945 */ /* 0x000fe60003800200 */
[----:B------:R-:W-:Y:S02]  /*0930*/  IMAD.IADD R9, R9, 0x1, -R0 ;  /* 0x0000000109097824 */ /* 0x000fe400078e0a00 */
[C---:B------:R-:W-:Y:S01]  /*0940*/  IMAD R0, R5.reuse, -0x800000, R8 ;  /* 0xff80000005007824 */ /* 0x040fe200078e0208 */
[----:B------:R-:W-:Y:S01]  /*0950*/  IADD3 R5, PT, PT, R5, 0x7f, -R7 ;  /* 0x0000007f05057810 */ /* 0x000fe20007ffe807 */
[----:B------:R-:W0:Y:S01]  /*0960*/  MUFU.RCP R3, R9 ;  /* 0x0000000900037308 */ /* 0x000e220000001000 */
[----:B------:R-:W-:-:S03]  /*0970*/  FADD.FTZ R11, -R9, -RZ ;  /* 0x800000ff090b7221 */ /* 0x000fc60000010100 */
[----:B------:R-:W-:Y:S02]  /*0980*/  IMAD.IADD R5, R5, 0x1, R10 ;  /* 0x0000000105057824 */ /* 0x000fe400078e020a */
[----:B0-----:R-:W-:-:S04]  /*0990*/  FFMA R12, R3, R11, 1 ;  /* 0x3f800000030c7423 */ /* 0x001fc8000000000b */
        /* <DEDUP_REMOVED lines=19> */
[CC--:B------:R-:W-:Y:S01]  /*0ad0*/  FFMA.RZ R3, R12.reuse, R8.reuse, R13 ;  /* 0x000000080c037223 */ /* 0x0c0fe2000000c00d */
[C---:B------:R-:W-:Y:S01]  /*0ae0*/  VIADD R10, R7.reuse, 0x20 ;  /* 0x00000020070a7836 */ /* 0x040fe20000000000 */
[C---:B------:R-:W-:Y:S02]  /*0af0*/  ISETP.NE.AND P2, PT, R7.reuse, RZ, PT ;  /* 0x000000ff0700720c */ /* 0x040fe40003f45270 */
[----:B------:R-:W-:Y:S01]  /*0b00*/  ISETP.NE.AND P1, PT, R7, RZ, PT ;  /* 0x000000ff0700720c */ /* 0x000fe20003f25270 */
[----:B------:R-:W-:Y:S01]  /*0b10*/  IMAD.MOV R7, RZ, RZ, -R7 ;  /* 0x000000ffff077224 */ /* 0x000fe200078e0a07 */
[----:B------:R-:W-:Y:S01]  /*0b20*/  LOP3.LUT R5, R3, 0x7fffff, RZ, 0xc0, !PT ;  /* 0x007fffff03057812 */ /* 0x000fe200078ec0ff */
[CCC-:B------:R-:W-:Y:S01]  /*0b30*/  FFMA.RP R3, R12.reuse, R8.reuse, R13.reuse ;  /* 0x000000080c037223 */ /* 0x1c0fe2000000800d */
[----:B------:R-:W-:Y:S02]  /*0b40*/  FFMA.RM R8, R12, R8, R13 ;  /* 0x000000080c087223 */ /* 0x000fe4000000400d */
[----:B------:R-:W-:-:S03]  /*0b50*/  LOP3.LUT R5, R5, 0x800000, RZ, 0xfc, !PT ;  /* 0x0080000005057812 */ /* 0x000fc600078efcff */
[----:B------:R-:W-:Y:S02]  /*0b60*/  FSETP.NEU.FTZ.AND P0, PT, R3, R8, PT ;  /* 0x000000080300720b */ /* 0x000fe40003f1d000 */
[----:B------:R-:W-:Y:S02]  /*0b70*/  SHF.L.U32 R10, R5, R10, RZ ;  /* 0x0000000a050a7219 */ /* 0x000fe400000006ff */
[----:B------:R-:W-:Y:S02]  /*0b80*/  SEL R8, R7, RZ, P2 ;  /* 0x000000ff07087207 */ /* 0x000fe40001000000 */
[----:B------:R-:W-:Y:S02]  /*0b90*/  ISETP.NE.AND P1, PT, R10, RZ, P1 ;  /* 0x000000ff0a00720c */ /* 0x000fe40000f25270 */
[----:B------:R-:W-:Y:S02]  /*0ba0*/  SHF.R.U32.HI R8, RZ, R8, R5 ;  /* 0x00000008ff087219 */ /* 0x000fe40000011605 */
[----:B------:R-:W-:-:S02]  /*0bb0*/  PLOP3.LUT P0, PT, P0, P1, PT, 0xf8, 0x8f ;  /* 0x00000000008f781c */ /* 0x000fc40000703f70 */
[----:B------:R-:W-:Y:S02]  /*0bc0*/  SHF.R.U32.HI R10, RZ, 0x1, R8 ;  /* 0x00000001ff0a7819 */ /* 0x000fe40000011608 */
[----:B------:R-:W-:-:S04]  /*0bd0*/  SEL R3, RZ, 0x1, !P0 ;  /* 0x00000001ff037807 */ /* 0x000fc80004000000 */
[----:B------:R-:W-:-:S04]  /*0be0*/  LOP3.LUT R3, R3, 0x1, R10, 0xf8, !PT ;  /* 0x0000000103037812 */ /* 0x000fc800078ef80a */
[----:B------:R-:W-:-:S05]  /*0bf0*/  LOP3.LUT R3, R3, R8, RZ, 0xc0, !PT ;  /* 0x0000000803037212 */ /* 0x000fca00078ec0ff */
[----:B------:R-:W-:-:S05]  /*0c00*/  IMAD.IADD R3, R10, 0x1, R3 ;  /* 0x000000010a037824 */ /* 0x000fca00078e0203 */
[----:B------:R-:W-:Y:S01]  /*0c10*/  LOP3.LUT R0, R3, R0, RZ, 0xfc, !PT ;  /* 0x0000000003007212 */ /* 0x000fe200078efcff */
[----:B------:R-:W-:Y:S06]  /*0c20*/  BRA `(.L_x_42) ;  /* 0x0000000000107947 */ /* 0x000fec0003800000 */
.L_x_41:
[----:B------:R-:W-:-:S04]  /*0c30*/  LOP3.LUT R0, R0, 0x80000000, RZ, 0xc0, !PT ;  /* 0x8000000000007812 */ /* 0x000fc800078ec0ff */
[----:B------:R-:W-:Y:S01]  /*0c40*/  LOP3.LUT R0, R0, 0x7f800000, RZ, 0xfc, !PT ;  /* 0x7f80000000007812 */ /* 0x000fe200078efcff */
[----:B------:R-:W-:Y:S06]  /*0c50*/  BRA `(.L_x_42) ;  /* 0x0000000000047947 */ /* 0x000fec0003800000 */
.L_x_40:
[----:B------:R-:W-:-:S07]  /*0c60*/  IMAD R0, R5, 0x800000, R0 ;  /* 0x0080000005007824 */ /* 0x000fce00078e0200 */
.L_x_42:
[----:B------:R-:W-:Y:S05]  /*0c70*/  BSYNC.RECONVERGENT B2 ;  /* 0x0000000000027941 */ /* 0x000fea0003800200 */
.L_x_39:
[----:B------:R-:W-:Y:S05]  /*0c80*/  BRA `(.L_x_43) ;  /* 0x0000000000207947 */ /* 0x000fea0003800000 */
.L_x_38:
[----:B------:R-:W-:-:S04]  /*0c90*/  LOP3.LUT R0, R9, 0x80000000, R8, 0x48, !PT ;  /* 0x8000000009007812 */ /* 0x000fc800078e4808 */
[----:B------:R-:W-:Y:S01]  /*0ca0*/  LOP3.LUT R0, R0, 0x7f800000, RZ, 0xfc, !PT ;  /* 0x7f80000000007812 */ /* 0x000fe200078efcff */
[----:B------:R-:W-:Y:S06]  /*0cb0*/  BRA `(.L_x_43) ;  /* 0x0000000000147947 */ /* 0x000fec0003800000 */
.L_x_37:
[----:B------:R-:W-:Y:S01]  /*0cc0*/  LOP3.LUT R0, R9, 0x80000000, R8, 0x48, !PT ;  /* 0x8000000009007812 */ /* 0x000fe200078e4808 */
[----:B------:R-:W-:Y:S06]  /*0cd0*/  BRA `(.L_x_43) ;  /* 0x00000000000c7947 */ /* 0x000fec0003800000 */
.L_x_36:
[----:B------:R-:W0:Y:S01]  /*0ce0*/  MUFU.RSQ R0, -QNAN ;  /* 0xffc0000000007908 */ /* 0x000e220000001400 */
[----:B------:R-:W-:Y:S05]  /*0cf0*/  BRA `(.L_x_43) ;  /* 0x0000000000047947 */ /* 0x000fea0003800000 */
.L_x_35:
[----:B------:R-:W-:-:S07]  /*0d00*/  FADD.FTZ R0, R0, R3 ;  /* 0x0000000300007221 */ /* 0x000fce0000010000 */
.L_x_43:
[----:B------:R-:W-:Y:S05]  /*0d10*/  BSYNC.RECONVERGENT B1 ;  /* 0x0000000000017941 */ /* 0x000fea0003800200 */
.L_x_33:
[----:B------:R-:W-:-:S04]  /*0d20*/  IMAD.MOV.U32 R7, RZ, RZ, 0x0 ;  /* 0x00000000ff077424 */ /* 0x000fc800078e00ff */
[----:B0-----:R-:W-:Y:S05]  /*0d30*/  RET.REL.NODEC R6 `(_Z17bce_loss_backwardPKfS0_Pfii) ;  /* 0xfffffff006b07950 */ /* 0x001fea0003c3ffff */
.L_x_44:
        /* <DEDUP_REMOVED lines=12> */
.L_x_73:


//--------------------- .text._Z15bce_loss_kernelPKfS0_Pfi --------------------------
	.section	.text._Z15bce_loss_kernelPKfS0_Pfi,"ax",@progbits
	.align	128
        .global         _Z15bce_loss_kernelPKfS0_Pfi
        .type           _Z15bce_loss_kernelPKfS0_Pfi,@function
        .size           _Z15bce_loss_kernelPKfS0_Pfi,(.L_x_78 - _Z15bce_loss_kernelPKfS0_Pfi)
        .other          _Z15bce_loss_kernelPKfS0_Pfi,@"STO_CUDA_ENTRY STV_DEFAULT"
_Z15bce_loss_kernelPKfS0_Pfi:
.text._Z15bce_loss_kernelPKfS0_Pfi:
[----:B------:R-:W-:Y:S01]  /*0000*/  LDC R1, c[0x0][0x37c] ;  /* 0x0000df00ff017b82 */ /* 0x000fe20000000800 */
[----:B------:R-:W0:Y:S07]  /*0010*/  S2R R0, SR_TID.X ;  /* 0x0000000000007919 */ /* 0x000e2e0000002100 */
[----:B------:R-:W0:Y:S01]  /*0020*/  S2UR UR4, SR_CTAID.X ;  /* 0x00000000000479c3 */ /* 0x000e220000002500 */
[----:B------:R-:W1:Y:S01]  /*0030*/  LDCU UR5, c[0x0][0x398] ;  /* 0x00007300ff0577ac */ /* 0x000e620008000800 */
[----:B------:R-:W-:Y:S01]  /*0040*/  BSSY.RECONVERGENT B0, `(.L_x_45) ;  /* 0x000004d000007945 */ /* 0x000fe20003800200 */
[----:B------:R-:W-:Y:S01]  /*0050*/  HFMA2 R6, -RZ, RZ, 0, 0 ;  /* 0x00000000ff067431 */ /* 0x000fe200000001ff */
[----:B------:R-:W2:Y:S04]  /*0060*/  LDCU.64 UR6, c[0x0][0x358] ;  /* 0x00006b00ff0677ac */ /* 0x000ea80008000a00 */
[----:B------:R-:W0:Y:S02]  /*0070*/  LDC R7, c[0x0][0x360] ;  /* 0x0000d800ff077b82 */ /* 0x000e240000000800 */
[----:B0-----:R-:W-:-:S05]  /*0080*/  IMAD R9, R7, UR4, R0 ;  /* 0x0000000407097c24 */ /* 0x001fca000f8e0200 */
[----:B-1----:R-:W-:-:S13]  /*0090*/  ISETP.GE.AND P0, PT, R9, UR5, PT ;  /* 0x0000000509007c0c */ /* 0x002fda000bf06270 */
[----:B--2---:R-:W-:Y:S05]  /*00a0*/  @P0 BRA `(.L_x_46) ;  /* 0x0000000400180947 */ /* 0x004fea0003800000 */
[----:B------:R-:W0:Y:S01]  /*00b0*/  LDC.64 R2, c[0x0][0x380] ;  /* 0x0000e000ff027b82 */ /* 0x000e220000000a00 */
[----:B------:R-:W1:Y:S01]  /*00c0*/  LDCU UR4, c[0x0][0x370] ;  /* 0x00006e00ff0477ac */ /* 0x000e620008000800 */
[----:B------:R-:W-:-:S06]  /*00d0*/  MOV R6, RZ ;  /* 0x000000ff00067202 */ /* 0x000fcc0000000f00 */
[----:B------:R-:W2:Y:S01]  /*00e0*/  LDC.64 R4, c[0x0][0x388] ;  /* 0x0000e200ff047b82 */ /* 0x000ea20000000a00 */
[----:B-1----:R-:W-:-:S07]  /*00f0*/  IMAD R8, R7, UR4, RZ ;  /* 0x0000000407087c24 */ /* 0x002fce000f8e02ff */
.L_x_47:
[----:B--2---:R-:W-:-:S06]  /*0100*/  IMAD.WIDE R16, R9, 0x4, R4 ;  /* 0x0000000409107825 */ /* 0x004fcc00078e0204 */
[----:B------:R-:W2:Y:S01]  /*0110*/  LDG.E.CONSTANT R16, desc[UR6][R16.64] ;  /* 0x0000000610107981 */ /* 0x000ea2000c1e9900 */
[----:B0-----:R-:W-:-:S05]  /*0120*/  IMAD.WIDE R14, R9, 0x4, R2 ;  /* 0x00000004090e7825 */ /* 0x001fca00078e0202 */
[----:B------:R0:W3:Y:S01]  /*0130*/  LDG.E.CONSTANT R10, desc[UR6][R14.64] ;  /* 0x000000060e0a7981 */ /* 0x0000e2000c1e9900 */
[----:B------:R-:W-:Y:S02]  /*0140*/  MOV R18, 0x3e055027 ;  /* 0x3e05502700127802 */ /* 0x000fe40000000f00 */
[----:B------:R-:W-:Y:S02]  /*0150*/  IADD3 R9, PT, PT, R8, R9, RZ ;  /* 0x0000000908097210 */ /* 0x000fe40007ffe0ff */
[----:B--2---:R-:W-:-:S04]  /*0160*/  FMNMX R11, R16, 1.0000000116860974231e-07, !PT ;  /* 0x33d6bf95100b7809 */ /* 0x004fc80007800000 */
[----:B------:R-:W-:-:S04]  /*0170*/  FMNMX R12, R11, 0.99999988079071044922, PT ;  /* 0x3f7ffffe0b0c7809 */ /* 0x000fc80003800000 */
[C---:B------:R-:W-:Y:S01]  /*0180*/  FSETP.GEU.AND P0, PT, R12.reuse, 1.175494350822287508e-38, PT ;  /* 0x008000000c00780b */ /* 0x040fe20003f0e000 */
[C---:B------:R-:W-:Y:S01]  /*0190*/  FADD R11, -R12.reuse, 1 ;  /* 0x3f8000000c0b7421 */ /* 0x040fe20000000100 */
[----:B------:R-:W-:-:S04]  /*01a0*/  FMUL R13, R12, 8388608 ;  /* 0x4b0000000c0d7820 */ /* 0x000fc80000400000 */
[----:B------:R-:W-:Y:S02]  /*01b0*/  FSETP.GEU.AND P1, PT, R11, 1.175494350822287508e-38, PT ;  /* 0x008000000b00780b */ /* 0x000fe40003f2e000 */
[----:B------:R-:W-:-:S04]  /*01c0*/  FSEL R12, R13, R12, !P0 ;  /* 0x0000000c0d0c7208 */ /* 0x000fc80004000000 */
[----:B------:R-:W-:-:S04]  /*01d0*/  IADD3 R13, PT, PT, R12, -0x3f2aaaab, RZ ;  /* 0xc0d555550c0d7810 */ /* 0x000fc80007ffe0ff */
[----:B0-----:R-:W-:-:S03]  /*01e0*/  LOP3.LUT R15, R13, 0xff800000, RZ, 0xc0, !PT ;  /* 0xff8000000d0f7812 */ /* 0x001fc600078ec0ff */
[----:B------:R-:W-:Y:S01]  /*01f0*/  @!P1 FMUL R11, R11, 8388608 ;  /* 0x4b0000000b0b9820 */ /* 0x000fe20000400000 */
[----:B------:R-:W-:-:S04]  /*0200*/  IADD3 R13, PT, PT, R12, -R15, RZ ;  /* 0x8000000f0c0d7210 */ /* 0x000fc80007ffe0ff */
[----:B------:R-:W-:Y:S01]  /*0210*/  IADD3 R16, PT, PT, R11, -0x3f2aaaab, RZ ;  /* 0xc0d555550b107810 */ /* 0x000fe20007ffe0ff */
[----:B------:R-:W-:Y:S01]  /*0220*/  FADD R13, R13, -1 ;  /* 0xbf8000000d0d7421 */ /* 0x000fe20000000000 */
[----:B------:R-:W-:Y:S02]  /*0230*/  FSETP.NEU.AND P2, PT, R11, RZ, PT ;  /* 0x000000ff0b00720b */ /* 0x000fe40003f4d000 */
[----:B------:R-:W-:-:S04]  /*0240*/  LOP3.LUT R16, R16, 0xff800000, RZ, 0xc0, !PT ;  /* 0xff80000010107812 */ /* 0x000fc800078ec0ff */
[-C--:B------:R-:W-:Y:S02]  /*0250*/  IADD3 R14, PT, PT, R11, -R16.reuse, RZ ;  /* 0x800000100b0e7210 */ /* 0x080fe40007ffe0ff */
[----:B------:R-:W-:Y:S02]  /*0260*/  I2FP.F32.S32 R20, R16 ;  /* 0x0000001000147245 */ /* 0x000fe40000201400 */
[----:B------:R-:W-:Y:S01]  /*0270*/  I2FP.F32.S32 R16, R15 ;  /* 0x0000000f00107245 */ /* 0x000fe20000201400 */
[----:B------:R-:W-:Y:S01]  /*0280*/  FADD R14, R14, -1 ;  /* 0xbf8000000e0e7421 */ /* 0x000fe20000000000 */
[----:B------:R-:W-:-:S03]  /*0290*/  MOV R15, 0x7f800000 ;  /* 0x7f800000000f7802 */ /* 0x000fc60000000f00 */
[-C--:B------:R-:W-:Y:S01]  /*02a0*/  FFMA R17, R14, -R18.reuse, 0.14084610342979431152 ;  /* 0x3e1039f60e117423 */ /* 0x080fe20000000812 */
[----:B------:R-:W-:-:S03]  /*02b0*/  FFMA R18, R13, -R18, 0.14084610342979431152 ;  /* 0x3e1039f60d127423 */ /* 0x000fc60000000812 */
[----:B------:R-:W-:Y:S01]  /*02c0*/  FFMA R17, R14, R17, -0.12148627638816833496 ;  /* 0xbdf8cdcc0e117423 */ /* 0x000fe20000000011 */
[----:B------:R-:W-:-:S03]  /*02d0*/  FFMA R18, R13, R18, -0.12148627638816833496 ;  /* 0xbdf8cdcc0d127423 */ /* 0x000fc60000000012 */
[----:B------:R-:W-:Y:S01]  /*02e0*/  FFMA R17, R14, R17, 0.13980610668659210205 ;  /* 0x3e0f29550e117423 */ /* 0x000fe20000000011 */
[----:B------:R-:W-:-:S03]  /*02f0*/  FFMA R18, R13, R18, 0.13980610668659210205 ;  /* 0x3e0f29550d127423 */ /* 0x000fc60000000012 */
[----:B------:R-:W-:Y:S01]  /*0300*/  FFMA R17, R14, R17, -0.16684235632419586182 ;  /* 0xbe2ad8b90e117423 */ /* 0x000fe20000000011 */
[----:B------:R-:W-:-:S03]  /*0310*/  FFMA R18, R13, R18, -0.16684235632419586182 ;  /* 0xbe2ad8b90d127423 */ /* 0x000fc60000000012 */
[----:B------:R-:W-:Y:S01]  /*0320*/  FFMA R17, R14, R17, 0.20012299716472625732 ;  /* 0x3e4ced0b0e117423 */ /* 0x000fe20000000011 */
[----:B------:R-:W-:-:S03]  /*0330*/  FFMA R18, R13, R18, 0.20012299716472625732 ;  /* 0x3e4ced0b0d127423 */ /* 0x000fc60000000012 */
[C---:B------:R-:W-:Y:S01]  /*0340*/  FFMA R19, R14.reuse, R17, -0.24999669194221496582 ;  /* 0xbe7fff220e137423 */ /* 0x040fe20000000011 */
[C---:B------:R-:W-:Y:S01]  /*0350*/  FFMA R18, R13.reuse, R18, -0.24999669194221496582 ;  /* 0xbe7fff220d127423 */ /* 0x040fe20000000012 */
[----:B------:R-:W-:Y:S02]  /*0360*/  FSEL R17, RZ, -23, P0 ;  /* 0xc1b80000ff117808 */ /* 0x000fe40000000000 */
[----:B------:R-:W-:Y:S01]  /*0370*/  FFMA R21, R14, R19, 0.33333182334899902344 ;  /* 0x3eaaaa780e157423 */ /* 0x000fe20000000013 */
[----:B------:R-:W-:Y:S01]  /*0380*/  FFMA R18, R13, R18, 0.33333182334899902344 ;  /* 0x3eaaaa780d127423 */ /* 0x000fe20000000012 */
[----:B------:R-:W-:Y:S01]  /*0390*/  FSEL R19, RZ, -23, P1 ;  /* 0xc1b80000ff137808 */ /* 0x000fe20000800000 */
[----:B------:R-:W-:Y:S01]  /*03a0*/  FFMA R16, R16, 1.1920928955078125e-07, R17 ;  /* 0x3400000010107823 */ /* 0x000fe20000000011 */
[----:B------:R-:W-:Y:S01]  /*03b0*/  FFMA R21, R14, R21, -0.5 ;  /* 0xbf0000000e157423 */ /* 0x000fe20000000015 */
[----:B------:R-:W-:Y:S01]  /*03c0*/  ISETP.GT.U32.AND P1, PT, R11, 0x7f7fffff, PT ;  /* 0x7f7fffff0b00780c */ /* 0x000fe20003f24070 */
[C---:B------:R-:W-:Y:S01]  /*03d0*/  FFMA R18, R13.reuse, R18, -0.5 ;  /* 0xbf0000000d127423 */ /* 0x040fe20000000012 */
[----:B------:R-:W-:Y:S01]  /*03e0*/  ISETP.GT.U32.AND P0, PT, R12, 0x7f7fffff, PT ;  /* 0x7f7fffff0c00780c */ /* 0x000fe20003f04070 */
[----:B------:R-:W-:Y:S01]  /*03f0*/  FMUL R21, R14, R21 ;  /* 0x000000150e157220 */ /* 0x000fe20000400000 */
[----:B------:R-:W-:Y:S01]  /*0400*/  FFMA R19, R20, 1.1920928955078125e-07, R19 ;  /* 0x3400000014137823 */ /* 0x000fe20000000013 */
[----:B------:R-:W-:-:S02]  /*0410*/  FMUL R18, R13, R18 ;  /* 0x000000120d127220 */ /* 0x000fc40000400000 */
[----:B------:R-:W-:Y:S02]  /*0420*/  FFMA R14, R14, R21, R14 ;  /* 0x000000150e0e7223 */ /* 0x000fe4000000000e */
[----:B------:R-:W-:Y:S02]  /*0430*/  FFMA R13, R13, R18, R13 ;  /* 0x000000120d0d7223 */ /* 0x000fe4000000000d */
[----:B------:R-:W-:Y:S02]  /*0440*/  FFMA R14, R19, 0.69314718246459960938, R14 ;  /* 0x3f317218130e7823 */ /* 0x000fe4000000000e */
[-C--:B------:R-:W-:Y:S01]  /*0450*/  @P1 FFMA R14, R11, R15.reuse, +INF ;  /* 0x7f8000000b0e1423 */ /* 0x080fe2000000000f */
[----:B------:R-:W-:Y:S01]  /*0460*/  FFMA R13, R16, 0.69314718246459960938, R13 ;  /* 0x3f317218100d7823 */ /* 0x000fe2000000000d */
[----:B------:R-:W-:Y:S01]  /*0470*/  @P0 FFMA R13, R12, R15, +INF ;  /* 0x7f8000000c0d0423 */ /* 0x000fe2000000000f */
[----:B------:R-:W-:Y:S01]  /*0480*/  ISETP.GE.AND P0, PT, R9, UR5, PT ;  /* 0x0000000509007c0c */ /* 0x000fe2000bf06270 */
[----:B---3--:R-:W-:Y:S01]  /*0490*/  FADD R11, -R10, 1 ;  /* 0x3f8000000a0b7421 */ /* 0x008fe20000000100 */
[----:B------:R-:W-:-:S02]  /*04a0*/  FSETP.NEU.AND P1, PT, R12, RZ, PT ;  /* 0x000000ff0c00720b */ /* 0x000fc40003f2d000 */
[----:B------:R-:W-:Y:S02]  /*04b0*/  FSEL R14, R14, -INF , P2 ;  /* 0xff8000000e0e7808 */ /* 0x000fe40001000000 */
[----:B------:R-:W-:-:S03]  /*04c0*/  FSEL R13, R13, -INF , P1 ;  /* 0xff8000000d0d7808 */ /* 0x000fc60000800000 */
[----:B------:R-:W-:-:S04]  /*04d0*/  FMUL R11, R11, R14 ;  /* 0x0000000e0b0b7220 */ /* 0x000fc80000400000 */
[----:B------:R-:W-:-:S04]  /*04e0*/  FFMA R11, R10, R13, R11 ;  /* 0x0000000d0a0b7223 */ /* 0x000fc8000000000b */
[----:B------:R-:W-:Y:S01]  /*04f0*/  FADD R6, -R11, R6 ;  /* 0x000000060b067221 */ /* 0x000fe20000000100 */
[----:B------:R-:W-:Y:S06]  /*0500*/  @!P0 BRA `(.L_x_47) ;  /* 0xfffffff800fc8947 */ /* 0x000fec000383ffff */
.L_x_46:
[----:B------:R-:W-:Y:S05]  /*0510*/  BSYNC.RECONVERGENT B0 ;  /* 0x0000000000007941 */ /* 0x000fea0003800200 */
.L_x_45:
        /* <DEDUP_REMOVED lines=9> */
.L_x_49:
[----:B0-----:R-:W-:-:S04]  /*05b0*/  SHF.R.U32.HI R6, RZ, 0x1, R7 ;  /* 0x00000001ff067819 */ /* 0x001fc80000011607 */
[----:B------:R-:W-:-:S13]  /*05c0*/  ISETP.GE.U32.AND P1, PT, R0, R6, PT ;  /* 0x000000060000720c */ /* 0x000fda0003f26070 */
[----:B------:R-:W-:Y:S01]  /*05d0*/  @!P1 LEA R2, R6, R3, 0x2 ;  /* 0x0000000306029211 */ /* 0x000fe200078e10ff */
[----:B------:R-:W-:Y:S05]  /*05e0*/  @!P1 LDS R5, [R3] ;  /* 0x0000000003059984 */ /* 0x000fea0000000800 */
[----:B------:R-:W0:Y:S02]  /*05f0*/  @!P1 LDS R2, [R2] ;  /* 0x0000000002029984 */ /* 0x000e240000000800 */
[----:B0-----:R-:W-:-:S05]  /*0600*/  @!P1 FADD R4, R2, R5 ;  /* 0x0000000502049221 */ /* 0x001fca0000000000 */
[----:B------:R1:W-:Y:S01]  /*0610*/  @!P1 STS [R3], R4 ;  /* 0x0000000403009388 */ /* 0x0003e20000000800 */
[----:B------:R-:W-:Y:S01]  /*0620*/  BAR.SYNC.DEFER_BLOCKING 0x0 ;  /* 0x0000000000007b1d */ /* 0x000fe20000010000 */
[----:B------:R-:W-:Y:S02]  /*0630*/  ISETP.GT.U32.AND P1, PT, R7, 0x3, PT ;  /* 0x000000030700780c */ /* 0x000fe40003f24070 */
[----:B------:R-:W-:-:S11]  /*0640*/  MOV R7, R6 ;  /* 0x0000000600077202 */ /* 0x000fd60000000f00 */
[----:B-1----:R-:W-:Y:S05]  /*0650*/  @P1 BRA `(.L_x_49) ;  /* 0xfffffffc00d41947 */ /* 0x002fea000383ffff */
.L_x_48:
        /* <DEDUP_REMOVED lines=8> */
.L_x_50:
        /* <DEDUP_REMOVED lines=10> */
.L_x_78:


//--------------------- .text._Z17mse_loss_backwardPKfS0_Pfi --------------------------
	.section	.text._Z17mse_loss_backwardPKfS0_Pfi,"ax",@progbits
	.align	128
        .global         _Z17mse_loss_backwardPKfS0_Pfi
        .type           _Z17mse_loss_backwardPKfS0_Pfi,@function
        .size           _Z17mse_loss_backwardPKfS0_Pfi,(.L_x_74 - _Z17mse_loss_backwardPKfS0_Pfi)
        .other          _Z17mse_loss_backwardPKfS0_Pfi,@"STO_CUDA_ENTRY STV_DEFAULT"
_Z17mse_loss_backwardPKfS0_Pfi:
.text._Z17mse_loss_backwardPKfS0_Pfi:
        /* <DEDUP_REMOVED lines=14> */
[----:B------:R-:W3:Y:S01]  /*00e0*/  LDG.E.CONSTANT R7, desc[UR4][R6.64] ;  /* 0x0000000406077981 */ /* 0x000ee2000c1e9900 */
[----:B------:R-:W-:-:S04]  /*00f0*/  I2FP.F32.S32 R3, UR6 ;  /* 0x0000000600037c45 */ /* 0x000fc80008201400 */
[----:B------:R-:W0:Y:S01]  /*0100*/  MUFU.RCP R8, R3 ;  /* 0x0000000300087308 */ /* 0x000e220000001000 */
[----:B------:R-:W-:Y:S01]  /*0110*/  BSSY.RECONVERGENT B0, `(.L_x_51) ;  /* 0x000000d000007945 */ /* 0x000fe20003800200 */
[----:B0-----:R-:W-:-:S04]  /*0120*/  FFMA R9, -R3, R8, 1 ;  /* 0x3f80000003097423 */ /* 0x001fc80000000108 */
[----:B------:R-:W-:Y:S01]  /*0130*/  FFMA R9, R8, R9, R8 ;  /* 0x0000000908097223 */ /* 0x000fe20000000008 */
[----:B---3--:R-:W-:-:S04]  /*0140*/  FADD R0, R4, -R7 ;  /* 0x8000000704007221 */ /* 0x008fc80000000000 */
[----:B------:R-:W-:-:S04]  /*0150*/  FADD R0, R0, R0 ;  /* 0x0000000000007221 */ /* 0x000fc80000000000 */
[----:B------:R-:W0:Y:S01]  /*0160*/  FCHK P0, R0, R3 ;  /* 0x0000000300007302 */ /* 0x000e220000000000 */
[----:B------:R-:W-:-:S04]  /*0170*/  FFMA R8, R0, R9, RZ ;  /* 0x0000000900087223 */ /* 0x000fc800000000ff */
[----:B------:R-:W-:-:S04]  /*0180*/  FFMA R10, -R3, R8, R0 ;  /* 0x00000008030a7223 */ /* 0x000fc80000000100 */
[----:B------:R-:W-:Y:S01]  /*0190*/  FFMA R9, R9, R10, R8 ;  /* 0x0000000a09097223 */ /* 0x000fe20000000008 */
[----:B0-----:R-:W-:Y:S06]  /*01a0*/  @!P0 BRA `(.L_x_52) ;  /* 0x00000000000c8947 */ /* 0x001fec0003800000 */
[----:B------:R-:W-:-:S07]  /*01b0*/  MOV R4, 0x1d0 ;  /* 0x000001d000047802 */ /* 0x000fce0000000f00 */
[----:B------:R-:W-:Y:S05]  /*01c0*/  CALL.REL.NOINC `($__internal_3_$__cuda_sm3x_div_rn_noftz_f32_slowpath) ;  /* 0x0000000000187944 */ /* 0x000fea0003c00000 */
[----:B------:R-:W-:-:S07]  /*01d0*/  IMAD.MOV.U32 R9, RZ, RZ, R0 ;  /* 0x000000ffff097224 */ /* 0x000fce00078e0000 */
.L_x_52:
[----:B------:R-:W-:Y:S05]  /*01e0*/  BSYNC.RECONVERGENT B0 ;  /* 0x0000000000007941 */ /* 0x000fea0003800200 */
.L_x_51:
[----:B------:R-:W0:Y:S02]  /*01f0*/  LDC.64 R4, c[0x0][0x390] ;  /* 0x0000e400ff047b82 */ /* 0x000e240000000a00 */
[----:B0-----:R-:W-:-:S05]  /*0200*/  IMAD.WIDE R2, R2, 0x4, R4 ;  /* 0x0000000402027825 */ /* 0x001fca00078e0204 */
[----:B------:R-:W-:Y:S01]  /*0210*/  STG.E desc[UR4][R2.64], R9 ;  /* 0x0000000902007986 */ /* 0x000fe2000c101904 */
[----:B------:R-:W-:Y:S05]  /*0220*/  EXIT ;  /* 0x000000000000794d */ /* 0x000fea0003800000 */
        .weak           $__internal_3_$__cuda_sm3x_div_rn_noftz_f32_slowpath
        .type           $__internal_3_$__cuda_sm3x_div_rn_noftz_f32_slowpath,@function
        .size           $__internal_3_$__cuda_sm3x_div_rn_noftz_f32_slowpath,(.L_x_74 - $__internal_3_$__cuda_sm3x_div_rn_noftz_f32_slowpath)
$__internal_3_$__cuda_sm3x_div_rn_noftz_f32_slowpath:
[--C-:B------:R-:W-:Y:S01]  /*0230*/  SHF.R.U32.HI R6, RZ, 0x17, R3.reuse ;  /* 0x00000017ff067819 */ /* 0x100fe20000011603 */
[----:B------:R-:W-:Y:S01]  /*0240*/  BSSY.RECONVERGENT B1, `(.L_x_53) ;  /* 0x0000064000017945 */ /* 0x000fe20003800200 */
[--C-:B------:R-:W-:Y:S01]  /*0250*/  SHF.R.U32.HI R5, RZ, 0x17, R0.reuse ;  /* 0x00000017ff057819 */ /* 0x100fe20000011600 */
[----:B------:R-:W-:Y:S01]  /*0260*/  IMAD.MOV.U32 R7, RZ, RZ, R0 ;  /* 0x000000ffff077224 */ /* 0x000fe200078e0000 */
[----:B------:R-:W-:Y:S01]  /*0270*/  LOP3.LUT R6, R6, 0xff, RZ, 0xc0, !PT ;  /* 0x000000ff06067812 */ /* 0x000fe200078ec0ff */
[----:B------:R-:W-:Y:S01]  /*0280*/  IMAD.MOV.U32 R8, RZ, RZ, R3 ;  /* 0x000000ffff087224 */ /* 0x000fe200078e0003 */
        /* <DEDUP_REMOVED lines=30> */
.L_x_54:
[----:B------:R-:W-:Y:S01]  /*0470*/  LEA R3, R6, 0xc0800000, 0x17 ;  /* 0xc080000006037811 */ /* 0x000fe200078eb8ff */
[----:B------:R-:W-:Y:S01]  /*0480*/  VIADD R5, R5, 0xffffff81 ;  /* 0xffffff8105057836 */ /* 0x000fe20000000000 */
[----:B------:R-:W-:Y:S03]  /*0490*/  BSSY.RECONVERGENT B2, `(.L_x_59) ;  /* 0x0000035000027945 */ /* 0x000fe60003800200 */
[----:B------:R-:W-:Y:S01]  /*04a0*/  IMAD.IADD R3, R8, 0x1, -R3 ;  /* 0x0000000108037824 */ /* 0x000fe200078e0a03 */
[C---:B------:R-:W-:Y:S01]  /*04b0*/  IADD3 R6, PT, PT, R5.reuse, 0x7f, -R6 ;  /* 0x0000007f05067810 */ /* 0x040fe20007ffe806 */
[----:B------:R-:W-:Y:S02]  /*04c0*/  IMAD R0, R5, -0x800000, R7 ;  /* 0xff80000005007824 */ /* 0x000fe400078e0207 */
[----:B------:R-:W0:Y:S01]  /*04d0*/  MUFU.RCP R8, R3 ;  /* 0x0000000300087308 */ /* 0x000e220000001000 */
[----:B------:R-:W-:Y:S01]  /*04e0*/  FADD.FTZ R11, -R3, -RZ ;  /* 0x800000ff030b7221 */ /* 0x000fe20000010100 */
[----:B------:R-:W-:-:S03]  /*04f0*/  IMAD.IADD R6, R6, 0x1, R9 ;  /* 0x0000000106067824 */ /* 0x000fc600078e0209 */
        /* <DEDUP_REMOVED lines=42> */
.L_x_61:
[----:B------:R-:W-:-:S04]  /*07a0*/  LOP3.LUT R0, R0, 0x80000000, RZ, 0xc0, !PT ;  /* 0x8000000000007812 */ /* 0x000fc800078ec0ff */
[----:B------:R-:W-:Y:S01]  /*07b0*/  LOP3.LUT R0, R0, 0x7f800000, RZ, 0xfc, !PT ;  /* 0x7f80000000007812 */ /* 0x000fe200078efcff */
[----:B------:R-:W-:Y:S06]  /*07c0*/  BRA `(.L_x_62) ;  /* 0x0000000000047947 */ /* 0x000fec0003800000 */
.L_x_60:
[----:B------:R-:W-:-:S07]  /*07d0*/  IMAD R0, R6, 0x800000, R0 ;  /* 0x0080000006007824 */ /* 0x000fce00078e0200 */
.L_x_62:
[----:B------:R-:W-:Y:S05]  /*07e0*/  BSYNC.RECONVERGENT B2 ;  /* 0x0000000000027941 */ /* 0x000fea0003800200 */
.L_x_59:
[----:B------:R-:W-:Y:S05]  /*07f0*/  BRA `(.L_x_63) ;  /* 0x0000000000207947 */ /* 0x000fea0003800000 */
.L_x_58:
[----:B------:R-:W-:-:S04]  /*0800*/  LOP3.LUT R0, R8, 0x80000000, R7, 0x48, !PT ;  /* 0x8000000008007812 */ /* 0x000fc800078e4807 */
[----:B------:R-:W-:Y:S01]  /*0810*/  LOP3.LUT R0, R0, 0x7f800000, RZ, 0xfc, !PT ;  /* 0x7f80000000007812 */ /* 0x000fe200078efcff */
[----:B------:R-:W-:Y:S06]  /*0820*/  BRA `(.L_x_63) ;  /* 0x0000000000147947 */ /* 0x000fec0003800000 */
.L_x_57:
[----:B------:R-:W-:Y:S01]  /*0830*/  LOP3.LUT R0, R8, 0x80000000, R7, 0x48, !PT ;  /* 0x8000000008007812 */ /* 0x000fe200078e4807 */
[----:B------:R-:W-:Y:S06]  /*0840*/  BRA `(.L_x_63) ;  /* 0x00000000000c7947 */ /* 0x000fec0003800000 */
.L_x_56:
[----:B------:R-:W0:Y:S01]  /*0850*/  MUFU.RSQ R0, -QNAN ;  /* 0xffc0000000007908 */ /* 0x000e220000001400 */
[----:B------:R-:W-:Y:S05]  /*0860*/  BRA `(.L_x_63) ;  /* 0x0000000000047947 */ /* 0x000fea0003800000 */
.L_x_55:
[----:B------:R-:W-:-:S07]  /*0870*/  FADD.FTZ R0, R0, R3 ;  /* 0x0000000300007221 */ /* 0x000fce0000010000 */
.L_x_63:
[----:B------:R-:W-:Y:S05]  /*0880*/  BSYNC.RECONVERGENT B1 ;  /* 0x0000000000017941 */ /* 0x000fea0003800200 */
.L_x_53:
[----:B------:R-:W-:-:S04]  /*0890*/  IMAD.MOV.U32 R5, RZ, RZ, 0x0 ;  /* 0x00000000ff057424 */ /* 0x000fc800078e00ff */
[----:B0-----:R-:W-:Y:S05]  /*08a0*/  RET.REL.NODEC R4 `(_Z17mse_loss_backwardPKfS0_Pfi) ;  /* 0xfffffff404d47950 */ /* 0x001fea0003c3ffff */
.L_x_64:
        /* <DEDUP_REMOVED lines=13> */
.L_x_74:


//--------------------- .text._Z15mse_loss_kernelPKfS0_Pfi --------------------------
	.section	.text._Z15mse_loss_kernelPKfS0_Pfi,"ax",@progbits
	.align	128
        .global         _Z15mse_loss_kernelPKfS0_Pfi
        .type           _Z15mse_loss_kernelPKfS0_Pfi,@function
        .size           _Z15mse_loss_kernelPKfS0_Pfi,(.L_x_80 - _Z15mse_loss_kernelPKfS0_Pfi)
        .other          _Z15mse_loss_kernelPKfS0_Pfi,@"STO_CUDA_ENTRY STV_DEFAULT"
_Z15mse_loss_kernelPKfS0_Pfi:
.text._Z15mse_loss_kernelPKfS0_Pfi:
[----:B------:R-:W-:Y:S01]  /*0000*/  LDC R1, c[0x0][0x37c] ;  /* 0x0000df00ff017b82 */ /* 0x000fe20000000800 */
[----:B------:R-:W0:Y:S07]  /*0010*/  S2R R13, SR_TID.X ;  /* 0x00000000000d7919 */ /* 0x000e2e0000002100 */
[----:B------:R-:W0:Y:S01]  /*0020*/  S2UR UR4, SR_CTAID.X ;  /* 0x00000000000479c3 */ /* 0x000e220000002500 */
[----:B------:R-:W1:Y:S01]  /*0030*/  LDCU UR5, c[0x0][0x398] ;  /* 0x00007300ff0577ac */ /* 0x000e620008000800 */
[----:B------:R-:W-:Y:S01]  /*0040*/  BSSY.RECONVERGENT B0, `(.L_x_65) ;  /* 0x0000015000007945 */ /* 0x000fe20003800200 */
[----:B------:R-:W-:Y:S01]  /*0050*/  IMAD.MOV.U32 R11, RZ, RZ, RZ ;  /* 0x000000ffff0b7224 */ /* 0x000fe200078e00ff */
[----:B------:R-:W2:Y:S04]  /*0060*/  LDCU.64 UR6, c[0x0][0x358] ;  /* 0x00006b00ff0677ac */ /* 0x000ea80008000a00 */
[----:B------:R-:W0:Y:S02]  /*0070*/  LDC R10, c[0x0][0x360] ;  /* 0x0000d800ff0a7b82 */ /* 0x000e240000000800 */
[----:B0-----:R-:W-:-:S05]  /*0080*/  IMAD R0, R10, UR4, R13 ;  /* 0x000000040a007c24 */ /* 0x001fca000f8e020d */
[----:B-1----:R-:W-:-:S13]  /*0090*/  ISETP.GE.AND P0, PT, R0, UR5, PT ;  /* 0x0000000500007c0c */ /* 0x002fda000bf06270 */
[----:B--2---:R-:W-:Y:S05]  /*00a0*/  @P0 BRA `(.L_x_66) ;  /* 0x0000000000380947 */ /* 0x004fea0003800000 */
[----:B------:R-:W0:Y:S01]  /*00b0*/  LDC.64 R6, c[0x0][0x380] ;  /* 0x0000e000ff067b82 */ /* 0x000e220000000a00 */
[----:B------:R-:W1:Y:S01]  /*00c0*/  LDCU UR4, c[0x0][0x370] ;  /* 0x00006e00ff0477ac */ /* 0x000e620008000800 */
[----:B------:R-:W-:-:S06]  /*00d0*/  HFMA2 R11, -RZ, RZ, 0, 0 ;  /* 0x00000000ff0b7431 */ /* 0x000fcc00000001ff */
[----:B------:R-:W2:Y:S01]  /*00e0*/  LDC.64 R8, c[0x0][0x388] ;  /* 0x0000e200ff087b82 */ /* 0x000ea20000000a00 */
[----:B-1----:R-:W-:-:S07]  /*00f0*/  IMAD R15, R10, UR4, RZ ;  /* 0x000000040a0f7c24 */ /* 0x002fce000f8e02ff */
.L_x_67:
[----:B0-----:R-:W-:-:S04]  /*0100*/  IMAD.WIDE R2, R0, 0x4, R6 ;  /* 0x0000000400027825 */ /* 0x001fc800078e0206 */
[----:B--2---:R-:W-:Y:S02]  /*0110*/  IMAD.WIDE R4, R0, 0x4, R8 ;  /* 0x0000000400047825 */ /* 0x004fe400078e0208 */
[----:B------:R-:W2:Y:S04]  /*0120*/  LDG.E.CONSTANT R2, desc[UR6][R2.64] ;  /* 0x0000000602027981 */ /* 0x000ea8000c1e9900 */
[----:B------:R-:W2:Y:S01]  /*0130*/  LDG.E.CONSTANT R5, desc[UR6][R4.64] ;  /* 0x0000000604057981 */ /* 0x000ea2000c1e9900 */
[----:B------:R-:W-:-:S05]  /*0140*/  IMAD.IADD R0, R15, 0x1, R0 ;  /* 0x000000010f007824 */ /* 0x000fca00078e0200 */
[----:B------:R-:W-:Y:S01]  /*0150*/  ISETP.GE.AND P0, PT, R0, UR5, PT ;  /* 0x0000000500007c0c */ /* 0x000fe2000bf06270 */
[----:B--2---:R-:W-:-:S04]  /*0160*/  FADD R12, R2, -R5 ;  /* 0x80000005020c7221 */ /* 0x004fc80000000000 */
[----:B------:R-:W-:-:S08]  /*0170*/  FFMA R11, R12, R12, R11 ;  /* 0x0000000c0c0b7223 */ /* 0x000fd0000000000b */
[----:B------:R-:W-:Y:S05]  /*0180*/  @!P0 BRA `(.L_x_67) ;  /* 0xfffffffc00dc8947 */ /* 0x000fea000383ffff */
.L_x_66:
[----:B------:R-:W-:Y:S05]  /*0190*/  BSYNC.RECONVERGENT B0 ;  /* 0x0000000000007941 */ /* 0x000fea0003800200 */
.L_x_65:
        /* <DEDUP_REMOVED lines=9> */
.L_x_69:
        /* <DEDUP_REMOVED lines=8> */
[----:B------:R-:W-:Y:S01]  /*02b0*/  ISETP.GT.U32.AND P1, PT, R10, 0x3, PT ;  /* 0x000000030a00780c */ /* 0x000fe20003f24070 */
[----:B------:R-:W-:-:S12]  /*02c0*/  IMAD.MOV.U32 R10, RZ, RZ, R4 ;  /* 0x000000ffff0a7224 */ /* 0x000fd800078e0004 */
[----:B-1----:R-:W-:Y:S05]  /*02d0*/  @P1 BRA `(.L_x_69) ;  /* 0xfffffffc00d41947 */ /* 0x002fea000383ffff */
.L_x_68:
[----:B------:R-:W-:Y:S05]  /*02e0*/  @P0 EXIT ;  /* 0x000000000000094d */ /* 0x000fea0003800000 */
[----:B------:R-:W1:Y:S01]  /*02f0*/  S2UR UR5, SR_CgaCtaId ;  /* 0x00000000000579c3 */ /* 0x000e620000008800 */
[----:B------:R-:W-:-:S07]  /*0300*/  UMOV UR4, 0x400 ;  /* 0x0000040000047882 */ /* 0x000fce0000000000 */
[----:B------:R-:W2:Y:S01]  /*0310*/  LDC.64 R2, c[0x0][0x390] ;  /* 0x0000e400ff027b82 */ /* 0x000ea20000000a00 */
[----:B-1----:R-:W-:-:S09]  /*0320*/  ULEA UR4, UR5, UR4, 0x18 ;  /* 0x0000000405047291 */ /* 0x002fd2000f8ec0ff */
[----:B------:R-:W2:Y:S04]  /*0330*/  LDS R5, [UR4] ;  /* 0x00000004ff057984 */ /* 0x000ea80008000800 */
[----:B--2---:R-:W-:Y:S01]  /*0340*/  REDG.E.ADD.F32.FTZ.RN.STRONG.GPU desc[UR6][R2.64], R5 ;  /* 0x00000005020079a6 */ /* 0x004fe2000c12f306 */
[----:B------:R-:W-:Y:S05]  /*0350*/  EXIT ;  /* 0x000000000000794d */ /* 0x000fea0003800000 */
.L_x_70:
        /* <DEDUP_REMOVED lines=10> */
.L_x_80:


//--------------------- .nv.shared._Z17cce_loss_backwardPKfS0_Pfii --------------------------
	.section	.nv.shared._Z17cce_loss_backwardPKfS0_Pfii,"aw",@nobits
	.sectionflags	@""
	.align	16
	.zero		1024


//--------------------- .nv.shared.reserved.0     --------------------------
	.section	.nv.shared.reserved.0,"aw",@nobits
	.weak		__nv_reservedSMEM_offset_0_alias
	.size		__nv_reservedSMEM_offset_0_alias, 0, 64
	.other		__nv_reservedSMEM_offset_0_alias,@"STO_CUDA_RESERVED_SHARED STV_DEFAULT"
__nv_reservedSMEM_offset_0_alias:
	.zero		0
	.zero		64


//--------------------- .nv.shared._Z15cce_loss_kernelPKfS0_Pfii --------------------------
	.section	.nv.shared._Z15cce_loss_kernelPKfS0_Pfii,"aw",@nobits
	.sectionflags	@""
	.align	16
	.zero		1024


//--------------------- .nv.shared._Z17bce_loss_backwardPKfS0_Pfii --------------------------
	.section	.nv.shared._Z17bce_loss_backwardPKfS0_Pfii,"aw",@nobits
	.sectionflags	@""
	.align	16
	.zero		1024


//--------------------- .nv.shared._Z15bce_loss_kernelPKfS0_Pfi --------------------------
	.section	.nv.shared._Z15bce_loss_kernelPKfS0_Pfi,"aw",@nobits
	.sectionflags	@""
	.align	16
	.zero		1024


//--------------------- .nv.shared._Z17mse_loss_backwardPKfS0_Pfi --------------------------
	.section	.nv.shared._Z17mse_loss_backwardPKfS0_Pfi,"aw",@nobits
	.sectionflags	@""
	.align	16
	.zero		1024


//--------------------- .nv.shared._Z15mse_loss_kernelPKfS0_Pfi --------------------------
	.section	.nv.shared._Z15mse_loss_kernelPKfS0_Pfi,"aw",@nobits
	.sectionflags	@""
	.align	16
	.zero		1024


//--------------------- .nv.constant0._Z17cce_loss_backwardPKfS0_Pfii --------------------------
	.section	.nv.constant0._Z17cce_loss_backwardPKfS0_Pfii,"a",@progbits
	.sectionflags	@""
	.align	4
.nv.constant0._Z17cce_loss_backwardPKfS0_Pfii:
	.zero		928


//--------------------- .nv.constant0._Z15cce_loss_kernelPKfS0_Pfii --------------------------
	.section	.nv.constant0._Z15cce_loss_kernelPKfS0_Pfii,"a",@progbits
	.sectionflags	@""
	.align	4
.nv.constant0._Z15cce_loss_kernelPKfS0_Pfii:
	.zero		928


//--------------------- .nv.constant0._Z17bce_loss_backwardPKfS0_Pfii --------------------------
	.section	.nv.constant0._Z17bce_loss_backwardPKfS0_Pfii,"a",@progbits
	.sectionflags	@""
	.align	4
.nv.constant0._Z17bce_loss_backwardPKfS0_Pfii:
	.zero		928


//--------------------- .nv.constant0._Z15bce_loss_kernelPKfS0_Pfi --------------------------
	.section	.nv.constant0._Z15bce_loss_kernelPKfS0_Pfi,"a",@progbits
	.sectionflags	@""
	.align	4
.nv.constant0._Z15bce_loss_kernelPKfS0_Pfi:
	.zero		924


//--------------------- .nv.constant0._Z17mse_loss_backwardPKfS0_Pfi --------------------------
	.section	.nv.constant0._Z17mse_loss_backwardPKfS0_Pfi,"a",@progbits
	.sectionflags	@""
	.align	4
.nv.constant0._Z17mse_loss_backwardPKfS0_Pfi:
	.zero		924


//--------------------- .nv.constant0._Z15mse_loss_kernelPKfS0_Pfi --------------------------
	.section	.nv.constant0._Z15mse_loss_kernelPKfS0_Pfi,"a",@progbits
	.sectionflags	@""
	.align	4
.nv.constant0._Z15mse_loss_kernelPKfS0_Pfi:
	.zero		924


//--------------------- SYMBOLS --------------------------

	.type		.nv.reservedSmem.offset0,@object
	.size		.nv.reservedSmem.offset0,0x4
	.type		.nv.reservedSmem.cap,@object
	.size		.nv.reservedSmem.cap,0x4
